//
// Generated by NVIDIA NVVM Compiler
//
// Compiler Build ID: CL-36424714
// Cuda compilation tools, release 13.0, V13.0.88
// Based on NVVM 20.0.0
//

.version 9.0
.target sm_100
.address_size 64

	// .globl	_Z12colorConvertPhS_ii
// _ZZ22histogrammStrideSharedPjPhiE9histogram has been demoted
// _ZZ5sobelPhS_iiE9ds_PIXELS has been demoted

.visible .entry _Z12colorConvertPhS_ii(
	.param .u64 .ptr .align 1 _Z12colorConvertPhS_ii_param_0,
	.param .u64 .ptr .align 1 _Z12colorConvertPhS_ii_param_1,
	.param .u32 _Z12colorConvertPhS_ii_param_2,
	.param .u32 _Z12colorConvertPhS_ii_param_3
)
{
	.reg .pred 	%p<4>;
	.reg .b16 	%rs<4>;
	.reg .b32 	%r<16>;
	.reg .b64 	%rd<9>;
	.reg .b64 	%fd<7>;

	ld.param.u64 	%rd1, [_Z12colorConvertPhS_ii_param_0];
	ld.param.u64 	%rd2, [_Z12colorConvertPhS_ii_param_1];
	ld.param.u32 	%r4, [_Z12colorConvertPhS_ii_param_2];
	ld.param.u32 	%r3, [_Z12colorConvertPhS_ii_param_3];
	mov.u32 	%r6, %ctaid.x;
	mov.u32 	%r7, %ntid.x;
	mov.u32 	%r8, %tid.x;
	mad.lo.s32 	%r1, %r6, %r7, %r8;
	mov.u32 	%r9, %ctaid.y;
	mov.u32 	%r10, %ntid.y;
	mov.u32 	%r11, %tid.y;
	mad.lo.s32 	%r12, %r9, %r10, %r11;
	setp.ge.s32 	%p1, %r1, %r3;
	setp.ge.s32 	%p2, %r12, %r4;
	or.pred  	%p3, %p1, %p2;
	@%p3 bra 	$L__BB0_2;
	cvta.to.global.u64 	%rd3, %rd2;
	cvta.to.global.u64 	%rd4, %rd1;
	mad.lo.s32 	%r13, %r3, %r12, %r1;
	mul.lo.s32 	%r14, %r13, 3;
	cvt.s64.s32 	%rd5, %r14;
	add.s64 	%rd6, %rd3, %rd5;
	ld.global.u8 	%rs1, [%rd6];
	cvt.rn.f64.u16 	%fd1, %rs1;
	ld.global.u8 	%rs2, [%rd6+1];
	cvt.rn.f64.u16 	%fd2, %rs2;
	mul.f64 	%fd3, %fd2, 0d3FE6B851EB851EB8;
	fma.rn.f64 	%fd4, %fd1, 0d3FB1EB851EB851EC, %fd3;
	ld.global.u8 	%rs3, [%rd6+2];
	cvt.rn.f64.u16 	%fd5, %rs3;
	fma.rn.f64 	%fd6, %fd5, 0d3FCAE147AE147AE1, %fd4;
	cvt.rzi.u32.f64 	%r15, %fd6;
	cvt.s64.s32 	%rd7, %r13;
	add.s64 	%rd8, %rd4, %rd7;
	st.global.u8 	[%rd8], %r15;
$L__BB0_2:
	ret;

}
	// .globl	_Z19histogrammPrimitivePjPhii
.visible .entry _Z19histogrammPrimitivePjPhii(
	.param .u64 .ptr .align 1 _Z19histogrammPrimitivePjPhii_param_0,
	.param .u64 .ptr .align 1 _Z19histogrammPrimitivePjPhii_param_1,
	.param .u32 _Z19histogrammPrimitivePjPhii_param_2,
	.param .u32 _Z19histogrammPrimitivePjPhii_param_3
)
{
	.reg .pred 	%p<4>;
	.reg .b32 	%r<16>;
	.reg .b64 	%rd<9>;

	ld.param.u64 	%rd1, [_Z19histogrammPrimitivePjPhii_param_0];
	ld.param.u64 	%rd2, [_Z19histogrammPrimitivePjPhii_param_1];
	ld.param.u32 	%r2, [_Z19histogrammPrimitivePjPhii_param_2];
	ld.param.u32 	%r4, [_Z19histogrammPrimitivePjPhii_param_3];
	mov.u32 	%r5, %ctaid.x;
	mov.u32 	%r6, %ntid.x;
	mov.u32 	%r7, %tid.x;
	mad.lo.s32 	%r8, %r5, %r6, %r7;
	mov.u32 	%r9, %ctaid.y;
	mov.u32 	%r10, %ntid.y;
	mov.u32 	%r11, %tid.y;
	mad.lo.s32 	%r12, %r9, %r10, %r11;
	mad.lo.s32 	%r1, %r4, %r12, %r8;
	setp.ge.s32 	%p1, %r8, %r4;
	setp.ge.s32 	%p2, %r12, %r2;
	or.pred  	%p3, %p1, %p2;
	@%p3 bra 	$L__BB1_2;
	cvta.to.global.u64 	%rd3, %rd2;
	cvta.to.global.u64 	%rd4, %rd1;
	cvt.s64.s32 	%rd5, %r1;
	add.s64 	%rd6, %rd3, %rd5;
	ld.global.u8 	%r14, [%rd6];
	mul.wide.u32 	%rd7, %r14, 4;
	add.s64 	%rd8, %rd4, %rd7;
	atom.global.add.u32 	%r15, [%rd8], 1;
$L__BB1_2:
	ret;

}
	// .globl	_Z16histogrammStridePjPhi
.visible .entry _Z16histogrammStridePjPhi(
	.param .u64 .ptr .align 1 _Z16histogrammStridePjPhi_param_0,
	.param .u64 .ptr .align 1 _Z16histogrammStridePjPhi_param_1,
	.param .u32 _Z16histogrammStridePjPhi_param_2
)
{
	.reg .pred 	%p<7>;
	.reg .b32 	%r<41>;
	.reg .b64 	%rd<23>;

	ld.param.u64 	%rd3, [_Z16histogrammStridePjPhi_param_0];
	ld.param.u64 	%rd4, [_Z16histogrammStridePjPhi_param_1];
	ld.param.u32 	%r12, [_Z16histogrammStridePjPhi_param_2];
	cvta.to.global.u64 	%rd1, %rd3;
	cvta.to.global.u64 	%rd2, %rd4;
	mov.u32 	%r13, %ntid.x;
	mov.u32 	%r14, %nctaid.x;
	mul.lo.s32 	%r1, %r13, %r14;
	mov.u32 	%r15, %tid.x;
	mov.u32 	%r16, %ctaid.x;
	mad.lo.s32 	%r39, %r16, %r13, %r15;
	setp.ge.s32 	%p1, %r39, %r12;
	@%p1 bra 	$L__BB2_7;
	add.s32 	%r17, %r39, %r1;
	max.s32 	%r18, %r12, %r17;
	setp.lt.s32 	%p2, %r17, %r12;
	selp.u32 	%r19, 1, 0, %p2;
	add.s32 	%r20, %r17, %r19;
	sub.s32 	%r21, %r18, %r20;
	div.u32 	%r22, %r21, %r1;
	add.s32 	%r3, %r22, %r19;
	and.b32  	%r23, %r3, 3;
	setp.eq.s32 	%p3, %r23, 3;
	@%p3 bra 	$L__BB2_4;
	add.s32 	%r24, %r3, 1;
	and.b32  	%r25, %r24, 3;
	neg.s32 	%r37, %r25;
$L__BB2_3:
	.pragma "nounroll";
	cvt.s64.s32 	%rd5, %r39;
	add.s64 	%rd6, %rd2, %rd5;
	ld.global.u8 	%r26, [%rd6];
	mul.wide.u32 	%rd7, %r26, 4;
	add.s64 	%rd8, %rd1, %rd7;
	atom.global.add.u32 	%r27, [%rd8], 1;
	add.s32 	%r39, %r39, %r1;
	add.s32 	%r37, %r37, 1;
	setp.ne.s32 	%p4, %r37, 0;
	@%p4 bra 	$L__BB2_3;
$L__BB2_4:
	setp.lt.u32 	%p5, %r3, 3;
	@%p5 bra 	$L__BB2_7;
	cvt.s64.s32 	%rd13, %r1;
	shl.b32 	%r36, %r1, 2;
$L__BB2_6:
	cvt.s64.s32 	%rd9, %r39;
	add.s64 	%rd10, %rd2, %rd9;
	ld.global.u8 	%r28, [%rd10];
	mul.wide.u32 	%rd11, %r28, 4;
	add.s64 	%rd12, %rd1, %rd11;
	atom.global.add.u32 	%r29, [%rd12], 1;
	add.s64 	%rd14, %rd10, %rd13;
	ld.global.u8 	%r30, [%rd14];
	mul.wide.u32 	%rd15, %r30, 4;
	add.s64 	%rd16, %rd1, %rd15;
	atom.global.add.u32 	%r31, [%rd16], 1;
	add.s64 	%rd17, %rd14, %rd13;
	ld.global.u8 	%r32, [%rd17];
	mul.wide.u32 	%rd18, %r32, 4;
	add.s64 	%rd19, %rd1, %rd18;
	atom.global.add.u32 	%r33, [%rd19], 1;
	add.s64 	%rd20, %rd17, %rd13;
	ld.global.u8 	%r34, [%rd20];
	mul.wide.u32 	%rd21, %r34, 4;
	add.s64 	%rd22, %rd1, %rd21;
	atom.global.add.u32 	%r35, [%rd22], 1;
	add.s32 	%r39, %r36, %r39;
	setp.lt.s32 	%p6, %r39, %r12;
	@%p6 bra 	$L__BB2_6;
$L__BB2_7:
	ret;

}
	// .globl	_Z22histogrammStrideSharedPjPhi
.visible .entry _Z22histogrammStrideSharedPjPhi(
	.param .u64 .ptr .align 1 _Z22histogrammStrideSharedPjPhi_param_0,
	.param .u64 .ptr .align 1 _Z22histogrammStrideSharedPjPhi_param_1,
	.param .u32 _Z22histogrammStrideSharedPjPhi_param_2
)
{
	.reg .pred 	%p<19>;
	.reg .b16 	%rs<6>;
	.reg .b32 	%r<157>;
	.reg .b64 	%rd<27>;
	// demoted variable
	.shared .align 4 .b8 _ZZ22histogrammStrideSharedPjPhiE9histogram[1024];
	ld.param.u64 	%rd7, [_Z22histogrammStrideSharedPjPhi_param_0];
	ld.param.u64 	%rd8, [_Z22histogrammStrideSharedPjPhi_param_1];
	ld.param.u32 	%r62, [_Z22histogrammStrideSharedPjPhi_param_2];
	cvta.to.global.u64 	%rd1, %rd8;
	cvta.to.global.u64 	%rd2, %rd7;
	mov.u32 	%r156, %tid.x;
	setp.gt.u32 	%p1, %r156, 255;
	@%p1 bra 	$L__BB3_7;
	mov.u32 	%r2, %ntid.x;
	add.s32 	%r63, %r156, %r2;
	max.u32 	%r64, %r63, 256;
	setp.lt.u32 	%p2, %r63, 256;
	selp.u32 	%r65, 1, 0, %p2;
	add.s32 	%r66, %r63, %r65;
	sub.s32 	%r67, %r64, %r66;
	div.u32 	%r68, %r67, %r2;
	add.s32 	%r3, %r68, %r65;
	and.b32  	%r69, %r3, 3;
	setp.eq.s32 	%p3, %r69, 3;
	mov.u32 	%r144, %r156;
	@%p3 bra 	$L__BB3_4;
	add.s32 	%r70, %r3, 1;
	and.b32  	%r71, %r70, 3;
	shl.b32 	%r72, %r156, 2;
	mov.u32 	%r73, _ZZ22histogrammStrideSharedPjPhiE9histogram;
	add.s32 	%r141, %r73, %r72;
	shl.b32 	%r5, %r2, 2;
	neg.s32 	%r140, %r71;
	mad.lo.s32 	%r144, %r2, %r71, %r156;
$L__BB3_3:
	.pragma "nounroll";
	mov.b32 	%r74, 0;
	st.shared.u32 	[%r141], %r74;
	add.s32 	%r141, %r141, %r5;
	add.s32 	%r140, %r140, 1;
	setp.ne.s32 	%p4, %r140, 0;
	@%p4 bra 	$L__BB3_3;
$L__BB3_4:
	setp.lt.u32 	%p5, %r3, 3;
	@%p5 bra 	$L__BB3_7;
	shl.b32 	%r13, %r2, 2;
	shl.b32 	%r75, %r144, 2;
	mov.u32 	%r76, _ZZ22histogrammStrideSharedPjPhiE9histogram;
	add.s32 	%r143, %r76, %r75;
	shl.b32 	%r15, %r2, 4;
	shl.b32 	%r16, %r2, 3;
	mul.lo.s32 	%r17, %r2, 12;
$L__BB3_6:
	mov.b32 	%r77, 0;
	st.shared.u32 	[%r143], %r77;
	add.s32 	%r78, %r143, %r13;
	st.shared.u32 	[%r78], %r77;
	add.s32 	%r79, %r143, %r16;
	st.shared.u32 	[%r79], %r77;
	add.s32 	%r80, %r143, %r17;
	st.shared.u32 	[%r80], %r77;
	add.s32 	%r144, %r144, %r13;
	add.s32 	%r143, %r143, %r15;
	setp.lt.u32 	%p6, %r144, 256;
	@%p6 bra 	$L__BB3_6;
$L__BB3_7:
	bar.sync 	0;
	mov.u32 	%r22, %ntid.x;
	mov.u32 	%r81, %nctaid.x;
	mul.lo.s32 	%r23, %r22, %r81;
	mov.u32 	%r82, %ctaid.x;
	mad.lo.s32 	%r147, %r82, %r22, %r156;
	setp.ge.s32 	%p7, %r147, %r62;
	@%p7 bra 	$L__BB3_14;
	add.s32 	%r83, %r147, %r23;
	max.s32 	%r84, %r62, %r83;
	setp.lt.s32 	%p8, %r83, %r62;
	selp.u32 	%r85, 1, 0, %p8;
	add.s32 	%r86, %r83, %r85;
	sub.s32 	%r87, %r84, %r86;
	div.u32 	%r88, %r87, %r23;
	add.s32 	%r25, %r88, %r85;
	and.b32  	%r89, %r25, 3;
	setp.eq.s32 	%p9, %r89, 3;
	@%p9 bra 	$L__BB3_11;
	add.s32 	%r90, %r25, 1;
	and.b32  	%r91, %r90, 3;
	neg.s32 	%r145, %r91;
$L__BB3_10:
	.pragma "nounroll";
	cvt.s64.s32 	%rd9, %r147;
	add.s64 	%rd10, %rd1, %rd9;
	ld.global.u8 	%rs1, [%rd10];
	mul.wide.u16 	%r92, %rs1, 4;
	mov.u32 	%r93, _ZZ22histogrammStrideSharedPjPhiE9histogram;
	add.s32 	%r94, %r93, %r92;
	atom.shared.add.u32 	%r95, [%r94], 1;
	add.s32 	%r147, %r147, %r23;
	add.s32 	%r145, %r145, 1;
	setp.ne.s32 	%p10, %r145, 0;
	@%p10 bra 	$L__BB3_10;
$L__BB3_11:
	setp.lt.u32 	%p11, %r25, 3;
	@%p11 bra 	$L__BB3_14;
	mov.u32 	%r97, _ZZ22histogrammStrideSharedPjPhiE9histogram;
	cvt.s64.s32 	%rd13, %r23;
	shl.b32 	%r109, %r23, 2;
$L__BB3_13:
	cvt.s64.s32 	%rd11, %r147;
	add.s64 	%rd12, %rd1, %rd11;
	ld.global.u8 	%rs2, [%rd12];
	mul.wide.u16 	%r96, %rs2, 4;
	add.s32 	%r98, %r97, %r96;
	atom.shared.add.u32 	%r99, [%r98], 1;
	add.s64 	%rd14, %rd12, %rd13;
	ld.global.u8 	%rs3, [%rd14];
	mul.wide.u16 	%r100, %rs3, 4;
	add.s32 	%r101, %r97, %r100;
	atom.shared.add.u32 	%r102, [%r101], 1;
	add.s64 	%rd15, %rd14, %rd13;
	ld.global.u8 	%rs4, [%rd15];
	mul.wide.u16 	%r103, %rs4, 4;
	add.s32 	%r104, %r97, %r103;
	atom.shared.add.u32 	%r105, [%r104], 1;
	add.s64 	%rd16, %rd15, %rd13;
	ld.global.u8 	%rs5, [%rd16];
	mul.wide.u16 	%r106, %rs5, 4;
	add.s32 	%r107, %r97, %r106;
	atom.shared.add.u32 	%r108, [%r107], 1;
	add.s32 	%r147, %r109, %r147;
	setp.lt.s32 	%p12, %r147, %r62;
	@%p12 bra 	$L__BB3_13;
$L__BB3_14:
	setp.gt.u32 	%p13, %r156, 255;
	bar.sync 	0;
	@%p13 bra 	$L__BB3_21;
	add.s32 	%r110, %r156, %r22;
	max.u32 	%r111, %r110, 256;
	setp.lt.u32 	%p14, %r110, 256;
	selp.u32 	%r112, 1, 0, %p14;
	add.s32 	%r113, %r110, %r112;
	sub.s32 	%r114, %r111, %r113;
	div.u32 	%r115, %r114, %r22;
	add.s32 	%r34, %r115, %r112;
	and.b32  	%r116, %r34, 3;
	setp.eq.s32 	%p15, %r116, 3;
	@%p15 bra 	$L__BB3_18;
	add.s32 	%r117, %r34, 1;
	and.b32  	%r118, %r117, 3;
	shl.b32 	%r119, %r156, 2;
	mov.u32 	%r120, _ZZ22histogrammStrideSharedPjPhiE9histogram;
	add.s32 	%r150, %r120, %r119;
	shl.b32 	%r36, %r22, 2;
	mul.wide.u32 	%rd17, %r156, 4;
	add.s64 	%rd26, %rd2, %rd17;
	mul.wide.u32 	%rd4, %r22, 4;
	neg.s32 	%r149, %r118;
	mad.lo.s32 	%r156, %r22, %r118, %r156;
$L__BB3_17:
	.pragma "nounroll";
	ld.shared.u32 	%r121, [%r150];
	atom.global.add.u32 	%r122, [%rd26], %r121;
	add.s32 	%r150, %r150, %r36;
	add.s64 	%rd26, %rd26, %rd4;
	add.s32 	%r149, %r149, 1;
	setp.ne.s32 	%p16, %r149, 0;
	@%p16 bra 	$L__BB3_17;
$L__BB3_18:
	setp.lt.u32 	%p17, %r34, 3;
	@%p17 bra 	$L__BB3_21;
	shl.b32 	%r123, %r22, 1;
	add.s32 	%r155, %r156, %r123;
	shl.b32 	%r45, %r22, 2;
	mad.lo.s32 	%r154, %r22, 3, %r156;
	add.s32 	%r153, %r22, %r156;
	shl.b32 	%r124, %r156, 2;
	mov.u32 	%r125, _ZZ22histogrammStrideSharedPjPhiE9histogram;
	add.s32 	%r152, %r125, %r124;
	shl.b32 	%r49, %r22, 4;
	shl.b32 	%r50, %r22, 3;
	mul.lo.s32 	%r51, %r22, 12;
$L__BB3_20:
	mul.wide.u32 	%rd18, %r156, 4;
	add.s64 	%rd19, %rd2, %rd18;
	ld.shared.u32 	%r126, [%r152];
	atom.global.add.u32 	%r127, [%rd19], %r126;
	add.s32 	%r128, %r156, %r22;
	mul.wide.u32 	%rd20, %r153, 4;
	add.s64 	%rd21, %rd2, %rd20;
	add.s32 	%r129, %r152, %r45;
	ld.shared.u32 	%r130, [%r129];
	atom.global.add.u32 	%r131, [%rd21], %r130;
	add.s32 	%r132, %r128, %r22;
	mul.wide.u32 	%rd22, %r155, 4;
	add.s64 	%rd23, %rd2, %rd22;
	add.s32 	%r133, %r152, %r50;
	ld.shared.u32 	%r134, [%r133];
	atom.global.add.u32 	%r135, [%rd23], %r134;
	add.s32 	%r136, %r132, %r22;
	mul.wide.u32 	%rd24, %r154, 4;
	add.s64 	%rd25, %rd2, %rd24;
	add.s32 	%r137, %r152, %r51;
	ld.shared.u32 	%r138, [%r137];
	atom.global.add.u32 	%r139, [%rd25], %r138;
	add.s32 	%r156, %r136, %r22;
	add.s32 	%r155, %r155, %r45;
	add.s32 	%r154, %r154, %r45;
	add.s32 	%r153, %r153, %r45;
	add.s32 	%r152, %r152, %r49;
	setp.lt.u32 	%p18, %r156, 256;
	@%p18 bra 	$L__BB3_20;
$L__BB3_21:
	ret;

}
	// .globl	_Z5sobelPhS_ii
.visible .entry _Z5sobelPhS_ii(
	.param .u64 .ptr .align 1 _Z5sobelPhS_ii_param_0,
	.param .u64 .ptr .align 1 _Z5sobelPhS_ii_param_1,
	.param .u32 _Z5sobelPhS_ii_param_2,
	.param .u32 _Z5sobelPhS_ii_param_3
)
{
	.reg .pred 	%p<24>;
	.reg .b16 	%rs<10>;
	.reg .b32 	%r<39>;
	.reg .b32 	%f<24>;
	.reg .b64 	%rd<9>;
	// demoted variable
	.shared .align 1 .b8 _ZZ5sobelPhS_iiE9ds_PIXELS[256];
	ld.param.u64 	%rd1, [_Z5sobelPhS_ii_param_0];
	ld.param.u64 	%rd2, [_Z5sobelPhS_ii_param_1];
	ld.param.u32 	%r9, [_Z5sobelPhS_ii_param_2];
	ld.param.u32 	%r8, [_Z5sobelPhS_ii_param_3];
	mov.u32 	%r11, %ctaid.x;
	mov.u32 	%r12, %ntid.x;
	add.s32 	%r14, %r12, -2;
	mov.u32 	%r15, %tid.x;
	mad.lo.s32 	%r16, %r14, %r11, %r15;
	setp.eq.s32 	%p6, %r15, 0;
	add.s32 	%r2, %r16, -1;
	mov.u32 	%r17, %ctaid.y;
	mov.u32 	%r3, %ntid.y;
	add.s32 	%r18, %r3, -2;
	mov.u32 	%r4, %tid.y;
	mad.lo.s32 	%r19, %r18, %r17, %r4;
	add.s32 	%r5, %r19, -1;
	setp.le.s32 	%p7, %r2, %r8;
	setp.le.s32 	%p8, %r5, %r9;
	and.pred  	%p1, %p7, %p8;
	setp.gt.s32 	%p9, %r2, 0;
	setp.lt.s32 	%p10, %r2, %r8;
	and.pred  	%p11, %p9, %p10;
	setp.gt.s32 	%p12, %r19, 1;
	setp.le.s32 	%p13, %r19, %r9;
	and.pred  	%p14, %p12, %p13;
	and.pred  	%p2, %p11, %p14;
	setp.eq.s32 	%p15, %r4, 0;
	or.pred  	%p16, %p6, %p15;
	add.s32 	%r21, %r12, -1;
	setp.ge.u32 	%p17, %r15, %r21;
	mov.pred 	%p23, 0;
	or.pred  	%p18, %p16, %p17;
	@%p18 bra 	$L__BB4_2;
	add.s32 	%r22, %r3, -1;
	setp.lt.u32 	%p19, %r4, %r22;
	and.pred  	%p23, %p19, %p1;
$L__BB4_2:
	mad.lo.s32 	%r6, %r8, %r5, %r2;
	shl.b32 	%r23, %r4, 4;
	mov.u32 	%r24, _ZZ5sobelPhS_iiE9ds_PIXELS;
	add.s32 	%r25, %r24, %r23;
	add.s32 	%r7, %r25, %r15;
	not.pred 	%p20, %p1;
	@%p20 bra 	$L__BB4_6;
	not.pred 	%p21, %p2;
	@%p21 bra 	$L__BB4_5;
	cvt.s64.s32 	%rd3, %r6;
	cvta.to.global.u64 	%rd4, %rd2;
	add.s64 	%rd5, %rd4, %rd3;
	ld.global.u8 	%rs2, [%rd5];
	st.shared.u8 	[%r7], %rs2;
	bra.uni 	$L__BB4_6;
$L__BB4_5:
	mov.b16 	%rs1, 0;
	st.shared.u8 	[%r7], %rs1;
$L__BB4_6:
	bar.sync 	0;
	not.pred 	%p22, %p23;
	@%p22 bra 	$L__BB4_8;
	ld.shared.u8 	%rs3, [%r7+-17];
	cvt.rn.f32.u16 	%f1, %rs3;
	ld.shared.u8 	%rs4, [%r7+-15];
	cvt.u32.u16 	%r26, %rs4;
	neg.s32 	%r27, %r26;
	cvt.rn.f32.s32 	%f2, %r27;
	add.f32 	%f3, %f1, %f2;
	ld.shared.u8 	%rs5, [%r7+-1];
	mul.wide.u16 	%r28, %rs5, 2;
	cvt.rn.f32.u32 	%f4, %r28;
	add.f32 	%f5, %f3, %f4;
	ld.shared.u8 	%rs6, [%r7+1];
	mul.wide.u16 	%r29, %rs6, 2;
	neg.s32 	%r30, %r29;
	cvt.rn.f32.s32 	%f6, %r30;
	add.f32 	%f7, %f5, %f6;
	ld.shared.u8 	%rs7, [%r7+15];
	cvt.rn.f32.u16 	%f8, %rs7;
	add.f32 	%f9, %f7, %f8;
	ld.shared.u8 	%r31, [%r7+17];
	neg.s32 	%r32, %r31;
	cvt.rn.f32.s32 	%f10, %r32;
	add.f32 	%f11, %f9, %f10;
	ld.shared.u8 	%rs8, [%r7+-16];
	mul.wide.u16 	%r33, %rs8, 2;
	cvt.rn.f32.u32 	%f12, %r33;
	add.f32 	%f13, %f1, %f12;
	cvt.rn.f32.u16 	%f14, %rs4;
	add.f32 	%f15, %f13, %f14;
	cvt.u32.u16 	%r34, %rs7;
	neg.s32 	%r35, %r34;
	cvt.rn.f32.s32 	%f16, %r35;
	add.f32 	%f17, %f15, %f16;
	ld.shared.u8 	%rs9, [%r7+16];
	mul.wide.u16 	%r36, %rs9, 2;
	neg.s32 	%r37, %r36;
	cvt.rn.f32.s32 	%f18, %r37;
	add.f32 	%f19, %f17, %f18;
	add.f32 	%f20, %f19, %f10;
	mul.f32 	%f21, %f20, %f20;
	fma.rn.f32 	%f22, %f11, %f11, %f21;
	sqrt.rn.f32 	%f23, %f22;
	cvt.rzi.u32.f32 	%r38, %f23;
	cvt.s64.s32 	%rd6, %r6;
	cvta.to.global.u64 	%rd7, %rd1;
	add.s64 	%rd8, %rd7, %rd6;
	st.global.u8 	[%rd8], %r38;
$L__BB4_8:
	ret;

}
	// .globl	_Z12sobelTexturePhyii
.visible .entry _Z12sobelTexturePhyii(
	.param .u64 .ptr .align 1 _Z12sobelTexturePhyii_param_0,
	.param .u64 _Z12sobelTexturePhyii_param_1,
	.param .u32 _Z12sobelTexturePhyii_param_2,
	.param .u32 _Z12sobelTexturePhyii_param_3
)
{
	.reg .pred 	%p<45>;
	.reg .b32 	%r<38>;
	.reg .b32 	%f<275>;
	.reg .b64 	%rd<6>;

	ld.param.u64 	%rd1, [_Z12sobelTexturePhyii_param_0];
	ld.param.u64 	%rd2, [_Z12sobelTexturePhyii_param_1];
	ld.param.u32 	%r16, [_Z12sobelTexturePhyii_param_2];
	ld.param.u32 	%r15, [_Z12sobelTexturePhyii_param_3];
	mov.u32 	%r17, %ctaid.x;
	mov.u32 	%r18, %ntid.x;
	mov.u32 	%r19, %tid.x;
	mad.lo.s32 	%r1, %r17, %r18, %r19;
	mov.u32 	%r20, %ctaid.y;
	mov.u32 	%r21, %ntid.y;
	mov.u32 	%r22, %tid.y;
	mad.lo.s32 	%r23, %r20, %r21, %r22;
	setp.ge.s32 	%p6, %r1, %r15;
	setp.ge.s32 	%p7, %r23, %r16;
	or.pred  	%p8, %p6, %p7;
	@%p8 bra 	$L__BB5_56;
	ld.param.u32 	%r31, [_Z12sobelTexturePhyii_param_3];
	mul.lo.s32 	%r24, %r31, %r23;
	add.s32 	%r3, %r24, %r1;
	mul.lo.s32 	%r4, %r31, %r16;
	cvt.rn.f32.s32 	%f1, %r3;
	sub.s32 	%r5, %r24, %r31;
	add.s32 	%r25, %r1, %r5;
	add.s32 	%r6, %r25, -1;
	setp.gt.s32 	%p9, %r6, -1;
	setp.lt.s32 	%p10, %r6, %r4;
	and.pred  	%p1, %p9, %p10;
	not.pred 	%p11, %p1;
	@%p11 bra 	$L__BB5_3;
	cvt.rn.f32.u32 	%f199, %r6;
	tex.1d.v4.f32.f32 	{%f257, %f3, %f4, %f5}, [%rd2, {%f199}];
	bra.uni 	$L__BB5_4;
$L__BB5_3:
	tex.1d.v4.f32.f32 	{%f257, %f7, %f8, %f9}, [%rd2, {%f1}];
$L__BB5_4:
	setp.gt.s32 	%p12, %r25, -1;
	setp.lt.s32 	%p13, %r25, %r4;
	and.pred  	%p14, %p12, %p13;
	@%p14 bra 	$L__BB5_6;
	tex.1d.v4.f32.f32 	{%f258, %f16, %f17, %f18}, [%rd2, {%f1}];
	bra.uni 	$L__BB5_7;
$L__BB5_6:
	cvt.rn.f32.u32 	%f200, %r25;
	tex.1d.v4.f32.f32 	{%f258, %f20, %f21, %f22}, [%rd2, {%f200}];
$L__BB5_7:
	add.f32 	%f201, %f257, 0f00000000;
	fma.rn.f32 	%f27, %f258, 0f00000000, %f201;
	add.s32 	%r8, %r6, 2;
	setp.gt.s32 	%p15, %r8, -1;
	setp.lt.s32 	%p16, %r8, %r4;
	and.pred  	%p17, %p15, %p16;
	@%p17 bra 	$L__BB5_9;
	tex.1d.v4.f32.f32 	{%f202, %f203, %f204, %f205}, [%rd2, {%f1}];
	neg.f32 	%f259, %f202;
	bra.uni 	$L__BB5_10;
$L__BB5_9:
	cvt.rn.f32.u32 	%f206, %r8;
	tex.1d.v4.f32.f32 	{%f207, %f208, %f209, %f210}, [%rd2, {%f206}];
	neg.f32 	%f259, %f207;
$L__BB5_10:
	add.f32 	%f31, %f27, %f259;
	add.s32 	%r9, %r3, -1;
	setp.gt.s32 	%p18, %r9, -1;
	setp.lt.s32 	%p19, %r9, %r4;
	and.pred  	%p20, %p18, %p19;
	@%p20 bra 	$L__BB5_12;
	tex.1d.v4.f32.f32 	{%f260, %f33, %f34, %f35}, [%rd2, {%f1}];
	bra.uni 	$L__BB5_13;
$L__BB5_12:
	cvt.rn.f32.u32 	%f211, %r9;
	tex.1d.v4.f32.f32 	{%f260, %f37, %f38, %f39}, [%rd2, {%f211}];
$L__BB5_13:
	fma.rn.f32 	%f44, %f260, 0f40000000, %f31;
	setp.gt.s32 	%p21, %r3, -1;
	setp.lt.s32 	%p22, %r3, %r4;
	and.pred  	%p23, %p21, %p22;
	@%p23 bra 	$L__BB5_15;
	tex.1d.v4.f32.f32 	{%f261, %f46, %f47, %f48}, [%rd2, {%f1}];
	bra.uni 	$L__BB5_16;
$L__BB5_15:
	cvt.rn.f32.u32 	%f212, %r3;
	tex.1d.v4.f32.f32 	{%f261, %f50, %f51, %f52}, [%rd2, {%f212}];
$L__BB5_16:
	fma.rn.f32 	%f57, %f261, 0f00000000, %f44;
	add.s32 	%r10, %r3, 1;
	setp.gt.s32 	%p24, %r10, -1;
	setp.lt.s32 	%p25, %r10, %r4;
	and.pred  	%p2, %p24, %p25;
	@%p2 bra 	$L__BB5_18;
	tex.1d.v4.f32.f32 	{%f262, %f59, %f60, %f61}, [%rd2, {%f1}];
	bra.uni 	$L__BB5_19;
$L__BB5_18:
	cvt.rn.f32.u32 	%f213, %r10;
	tex.1d.v4.f32.f32 	{%f262, %f63, %f64, %f65}, [%rd2, {%f213}];
$L__BB5_19:
	ld.param.u32 	%r32, [_Z12sobelTexturePhyii_param_3];
	add.f32 	%f214, %f262, %f262;
	sub.f32 	%f70, %f57, %f214;
	add.s32 	%r11, %r9, %r32;
	setp.gt.s32 	%p26, %r11, -1;
	setp.lt.s32 	%p27, %r11, %r4;
	and.pred  	%p3, %p26, %p27;
	@%p3 bra 	$L__BB5_21;
	tex.1d.v4.f32.f32 	{%f263, %f72, %f73, %f74}, [%rd2, {%f1}];
	bra.uni 	$L__BB5_22;
$L__BB5_21:
	cvt.rn.f32.u32 	%f215, %r11;
	tex.1d.v4.f32.f32 	{%f263, %f76, %f77, %f78}, [%rd2, {%f215}];
$L__BB5_22:
	ld.param.u32 	%r33, [_Z12sobelTexturePhyii_param_3];
	add.f32 	%f83, %f70, %f263;
	add.s32 	%r12, %r3, %r33;
	setp.gt.s32 	%p28, %r12, -1;
	setp.lt.s32 	%p29, %r12, %r4;
	and.pred  	%p4, %p28, %p29;
	@%p4 bra 	$L__BB5_24;
	tex.1d.v4.f32.f32 	{%f264, %f85, %f86, %f87}, [%rd2, {%f1}];
	bra.uni 	$L__BB5_25;
$L__BB5_24:
	cvt.rn.f32.u32 	%f216, %r12;
	tex.1d.v4.f32.f32 	{%f264, %f89, %f90, %f91}, [%rd2, {%f216}];
$L__BB5_25:
	fma.rn.f32 	%f96, %f264, 0f00000000, %f83;
	add.s32 	%r13, %r11, 2;
	setp.gt.s32 	%p30, %r13, -1;
	setp.lt.s32 	%p31, %r13, %r4;
	and.pred  	%p5, %p30, %p31;
	@%p5 bra 	$L__BB5_27;
	tex.1d.v4.f32.f32 	{%f217, %f218, %f219, %f220}, [%rd2, {%f1}];
	neg.f32 	%f265, %f217;
	bra.uni 	$L__BB5_28;
$L__BB5_27:
	cvt.rn.f32.u32 	%f221, %r13;
	tex.1d.v4.f32.f32 	{%f222, %f223, %f224, %f225}, [%rd2, {%f221}];
	neg.f32 	%f265, %f222;
$L__BB5_28:
	add.f32 	%f100, %f96, %f265;
	@%p11 bra 	$L__BB5_30;
	cvt.rn.f32.u32 	%f226, %r6;
	tex.1d.v4.f32.f32 	{%f266, %f102, %f103, %f104}, [%rd2, {%f226}];
	bra.uni 	$L__BB5_31;
$L__BB5_30:
	tex.1d.v4.f32.f32 	{%f266, %f106, %f107, %f108}, [%rd2, {%f1}];
$L__BB5_31:
	ld.param.u32 	%r34, [_Z12sobelTexturePhyii_param_3];
	setp.gt.s32 	%p33, %r25, -1;
	mul.lo.s32 	%r26, %r34, %r16;
	setp.lt.s32 	%p34, %r25, %r26;
	and.pred  	%p35, %p33, %p34;
	@%p35 bra 	$L__BB5_33;
	tex.1d.v4.f32.f32 	{%f267, %f115, %f116, %f117}, [%rd2, {%f1}];
	bra.uni 	$L__BB5_34;
$L__BB5_33:
	cvt.rn.f32.u32 	%f227, %r25;
	tex.1d.v4.f32.f32 	{%f267, %f119, %f120, %f121}, [%rd2, {%f227}];
$L__BB5_34:
	ld.param.u32 	%r35, [_Z12sobelTexturePhyii_param_3];
	add.f32 	%f228, %f266, 0f00000000;
	fma.rn.f32 	%f126, %f267, 0f40000000, %f228;
	setp.gt.s32 	%p36, %r8, -1;
	mul.lo.s32 	%r27, %r35, %r16;
	setp.lt.s32 	%p37, %r8, %r27;
	and.pred  	%p38, %p36, %p37;
	@%p38 bra 	$L__BB5_36;
	tex.1d.v4.f32.f32 	{%f268, %f128, %f129, %f130}, [%rd2, {%f1}];
	bra.uni 	$L__BB5_37;
$L__BB5_36:
	cvt.rn.f32.u32 	%f229, %r8;
	tex.1d.v4.f32.f32 	{%f268, %f132, %f133, %f134}, [%rd2, {%f229}];
$L__BB5_37:
	ld.param.u32 	%r36, [_Z12sobelTexturePhyii_param_3];
	add.f32 	%f139, %f126, %f268;
	setp.gt.s32 	%p39, %r9, -1;
	mul.lo.s32 	%r28, %r36, %r16;
	setp.lt.s32 	%p40, %r9, %r28;
	and.pred  	%p41, %p39, %p40;
	@%p41 bra 	$L__BB5_39;
	tex.1d.v4.f32.f32 	{%f269, %f141, %f142, %f143}, [%rd2, {%f1}];
	bra.uni 	$L__BB5_40;
$L__BB5_39:
	cvt.rn.f32.u32 	%f230, %r9;
	tex.1d.v4.f32.f32 	{%f269, %f145, %f146, %f147}, [%rd2, {%f230}];
$L__BB5_40:
	ld.param.u32 	%r37, [_Z12sobelTexturePhyii_param_3];
	fma.rn.f32 	%f152, %f269, 0f00000000, %f139;
	setp.gt.s32 	%p42, %r3, -1;
	mul.lo.s32 	%r29, %r37, %r16;
	setp.lt.s32 	%p43, %r3, %r29;
	and.pred  	%p44, %p42, %p43;
	@%p44 bra 	$L__BB5_42;
	tex.1d.v4.f32.f32 	{%f270, %f154, %f155, %f156}, [%rd2, {%f1}];
	bra.uni 	$L__BB5_43;
$L__BB5_42:
	cvt.rn.f32.u32 	%f231, %r3;
	tex.1d.v4.f32.f32 	{%f270, %f158, %f159, %f160}, [%rd2, {%f231}];
$L__BB5_43:
	fma.rn.f32 	%f165, %f270, 0f00000000, %f152;
	@%p2 bra 	$L__BB5_45;
	tex.1d.v4.f32.f32 	{%f271, %f167, %f168, %f169}, [%rd2, {%f1}];
	bra.uni 	$L__BB5_46;
$L__BB5_45:
	cvt.rn.f32.u32 	%f232, %r10;
	tex.1d.v4.f32.f32 	{%f271, %f171, %f172, %f173}, [%rd2, {%f232}];
$L__BB5_46:
	fma.rn.f32 	%f178, %f271, 0f00000000, %f165;
	@%p3 bra 	$L__BB5_48;
	tex.1d.v4.f32.f32 	{%f233, %f234, %f235, %f236}, [%rd2, {%f1}];
	neg.f32 	%f272, %f233;
	bra.uni 	$L__BB5_49;
$L__BB5_48:
	cvt.rn.f32.u32 	%f237, %r11;
	tex.1d.v4.f32.f32 	{%f238, %f239, %f240, %f241}, [%rd2, {%f237}];
	neg.f32 	%f272, %f238;
$L__BB5_49:
	add.f32 	%f182, %f178, %f272;
	@%p4 bra 	$L__BB5_51;
	tex.1d.v4.f32.f32 	{%f273, %f184, %f185, %f186}, [%rd2, {%f1}];
	bra.uni 	$L__BB5_52;
$L__BB5_51:
	cvt.rn.f32.u32 	%f242, %r12;
	tex.1d.v4.f32.f32 	{%f273, %f188, %f189, %f190}, [%rd2, {%f242}];
$L__BB5_52:
	add.f32 	%f243, %f273, %f273;
	sub.f32 	%f195, %f182, %f243;
	@%p5 bra 	$L__BB5_54;
	tex.1d.v4.f32.f32 	{%f244, %f245, %f246, %f247}, [%rd2, {%f1}];
	neg.f32 	%f274, %f244;
	bra.uni 	$L__BB5_55;
$L__BB5_54:
	cvt.rn.f32.u32 	%f248, %r13;
	tex.1d.v4.f32.f32 	{%f249, %f250, %f251, %f252}, [%rd2, {%f248}];
	neg.f32 	%f274, %f249;
$L__BB5_55:
	add.f32 	%f253, %f195, %f274;
	mul.f32 	%f254, %f253, %f253;
	fma.rn.f32 	%f255, %f100, %f100, %f254;
	sqrt.rn.f32 	%f256, %f255;
	cvt.rzi.u32.f32 	%r30, %f256;
	cvt.s64.s32 	%rd3, %r3;
	cvta.to.global.u64 	%rd4, %rd1;
	add.s64 	%rd5, %rd4, %rd3;
	st.global.u8 	[%rd5], %r30;
$L__BB5_56:
	ret;

}


// ===== COMPILED SASS (sm_100) =====

	.target	sm_100

	.elftype	@"ET_EXEC"


//--------------------- .note.nv.tkinfo           --------------------------
	.section	.note.nv.tkinfo,"",@"SHT_NOTE"
	.sectionflags	@"SHF_NOTE_NV_TKINFO"
	.tkinfo
        /*0018*/ 	.word	0x00000002
        /*0030*/ 	.string	""
        /*0030*/ 	.string	"ptxas"
        /*0030*/ 	.string	"Cuda compilation tools, release 13.0, V13.0.88"
        /*0030*/ 	.string	"Build cuda_13.0.r13.0/compiler.36424714_0"
        /*0030*/ 	.string	"-arch sm_100 -m 64 "



//--------------------- .note.nv.cuinfo           --------------------------
	.section	.note.nv.cuinfo,"",@"SHT_NOTE"
	.sectionflags	@"SHF_NOTE_NV_CUINFO"
        /*0018*/ 	.short	0x0002
        /*001a*/ 	.short	0x0064
        /*001c*/ 	.short	0x0082
	.zero		2


//--------------------- .nv.info                  --------------------------
	.section	.nv.info,"",@"SHT_CUDA_INFO"
	.align	4


	//----- nvinfo : EIATTR_REGCOUNT
	.align		4
        /*0000*/ 	.byte	0x04, 0x2f
        /*0002*/ 	.short	(.L_1 - .L_0)
	.align		4
.L_0:
        /*0004*/ 	.word	index@(_Z12colorConvertPhS_ii)
        /*0008*/ 	.word	0x0000000e


	//----- nvinfo : EIATTR_FRAME_SIZE
	.align		4
.L_1:
        /*000c*/ 	.byte	0x04, 0x11
        /*000e*/ 	.short	(.L_3 - .L_2)
	.align		4
.L_2:
        /*0010*/ 	.word	index@(_Z12colorConvertPhS_ii)
        /*0014*/ 	.word	0x00000000


	//----- nvinfo : EIATTR_REGCOUNT
	.align		4
.L_3:
        /*0018*/ 	.byte	0x04, 0x2f
        /*001a*/ 	.short	(.L_5 - .L_4)
	.align		4
.L_4:
        /*001c*/ 	.word	index@(_Z19histogrammPrimitivePjPhii)
        /*0020*/ 	.word	0x0000000a


	//----- nvinfo : EIATTR_FRAME_SIZE
	.align		4
.L_5:
        /*0024*/ 	.byte	0x04, 0x11
        /*0026*/ 	.short	(.L_7 - .L_6)
	.align		4
.L_6:
        /*0028*/ 	.word	index@(_Z19histogrammPrimitivePjPhii)
        /*002c*/ 	.word	0x00000000


	//----- nvinfo : EIATTR_REGCOUNT
	.align		4
.L_7:
        /*0030*/ 	.byte	0x04, 0x2f
        /*0032*/ 	.short	(.L_9 - .L_8)
	.align		4
.L_8:
        /*0034*/ 	.word	index@(_Z16histogrammStridePjPhi)
        /*0038*/ 	.word	0x00000018


	//----- nvinfo : EIATTR_FRAME_SIZE
	.align		4
.L_9:
        /*003c*/ 	.byte	0x04, 0x11
        /*003e*/ 	.short	(.L_11 - .L_10)
	.align		4
.L_10:
        /*0040*/ 	.word	index@(_Z16histogrammStridePjPhi)
        /*0044*/ 	.word	0x00000000


	//----- nvinfo : EIATTR_REGCOUNT
	.align		4
.L_11:
        /*0048*/ 	.byte	0x04, 0x2f
        /*004a*/ 	.short	(.L_13 - .L_12)
	.align		4
.L_12:
        /*004c*/ 	.word	index@(_Z22histogrammStrideSharedPjPhi)
        /*0050*/ 	.word	0x0000001a


	//----- nvinfo : EIATTR_FRAME_SIZE
	.align		4
.L_13:
        /*0054*/ 	.byte	0x04, 0x11
        /*0056*/ 	.short	(.L_15 - .L_14)
	.align		4
.L_14:
        /*0058*/ 	.word	index@(_Z22histogrammStrideSharedPjPhi)
        /*005c*/ 	.word	0x00000000


	//----- nvinfo : EIATTR_REGCOUNT
	.align		4
.L_15:
        /*0060*/ 	.byte	0x04, 0x2f
        /*0062*/ 	.short	(.L_17 - .L_16)
	.align		4
.L_16:
        /*0064*/ 	.word	index@(_Z5sobelPhS_ii)
        /*0068*/ 	.word	0x00000010


	//----- nvinfo : EIATTR_FRAME_SIZE
	.align		4
.L_17:
        /*006c*/ 	.byte	0x04, 0x11
        /*006e*/ 	.short	(.L_19 - .L_18)
	.align		4
.L_18:
        /*0070*/ 	.word	index@($__internal_1_$__cuda_sm20_sqrt_rn_f32_slowpath)
        /*0074*/ 	.word	0x00000000


	//----- nvinfo : EIATTR_FRAME_SIZE
	.align		4
.L_19:
        /*0078*/ 	.byte	0x04, 0x11
        /*007a*/ 	.short	(.L_21 - .L_20)
	.align		4
.L_20:
        /*007c*/ 	.word	index@(_Z5sobelPhS_ii)
        /*0080*/ 	.word	0x00000000


	//----- nvinfo : EIATTR_REGCOUNT
	.align		4
.L_21:
        /*0084*/ 	.byte	0x04, 0x2f
        /*0086*/ 	.short	(.L_23 - .L_22)
	.align		4
.L_22:
        /*0088*/ 	.word	index@(_Z12sobelTexturePhyii)
        /*008c*/ 	.word	0x0000001e


	//----- nvinfo : EIATTR_FRAME_SIZE
	.align		4
.L_23:
        /*0090*/ 	.byte	0x04, 0x11
        /*0092*/ 	.short	(.L_25 - .L_24)
	.align		4
.L_24:
        /*0094*/ 	.word	index@($__internal_0_$__cuda_sm20_sqrt_rn_f32_slowpath)
        /*0098*/ 	.word	0x00000000


	//----- nvinfo : EIATTR_FRAME_SIZE
	.align		4
.L_25:
        /*009c*/ 	.byte	0x04, 0x11
        /*009e*/ 	.short	(.L_27 - .L_26)
	.align		4
.L_26:
        /*00a0*/ 	.word	index@(_Z12sobelTexturePhyii)
        /*00a4*/ 	.word	0x00000000


	//----- nvinfo : EIATTR_MIN_STACK_SIZE
	.align		4
.L_27:
        /*00a8*/ 	.byte	0x04, 0x12
        /*00aa*/ 	.short	(.L_29 - .L_28)
	.align		4
.L_28:
        /*00ac*/ 	.word	index@(_Z12sobelTexturePhyii)
        /*00b0*/ 	.word	0x00000000


	//----- nvinfo : EIATTR_MIN_STACK_SIZE
	.align		4
.L_29:
        /*00b4*/ 	.byte	0x04, 0x12
        /*00b6*/ 	.short	(.L_31 - .L_30)
	.align		4
.L_30:
        /*00b8*/ 	.word	index@(_Z5sobelPhS_ii)
        /*00bc*/ 	.word	0x00000000


	//----- nvinfo : EIATTR_MIN_STACK_SIZE
	.align		4
.L_31:
        /*00c0*/ 	.byte	0x04, 0x12
        /*00c2*/ 	.short	(.L_33 - .L_32)
	.align		4
.L_32:
        /*00c4*/ 	.word	index@(_Z22histogrammStrideSharedPjPhi)
        /*00c8*/ 	.word	0x00000000


	//----- nvinfo : EIATTR_MIN_STACK_SIZE
	.align		4
.L_33:
        /*00cc*/ 	.byte	0x04, 0x12
        /*00ce*/ 	.short	(.L_35 - .L_34)
	.align		4
.L_34:
        /*00d0*/ 	.word	index@(_Z16histogrammStridePjPhi)
        /*00d4*/ 	.word	0x00000000


	//----- nvinfo : EIATTR_MIN_STACK_SIZE
	.align		4
.L_35:
        /*00d8*/ 	.byte	0x04, 0x12
        /*00da*/ 	.short	(.L_37 - .L_36)
	.align		4
.L_36:
        /*00dc*/ 	.word	index@(_Z19histogrammPrimitivePjPhii)
        /*00e0*/ 	.word	0x00000000


	//----- nvinfo : EIATTR_MIN_STACK_SIZE
	.align		4
.L_37:
        /*00e4*/ 	.byte	0x04, 0x12
        /*00e6*/ 	.short	(.L_39 - .L_38)
	.align		4
.L_38:
        /*00e8*/ 	.word	index@(_Z12colorConvertPhS_ii)
        /*00ec*/ 	.word	0x00000000
.L_39:


//--------------------- .nv.compat                --------------------------
	.section	.nv.compat,"",@"SHT_CUDA_COMPAT_INFO"
	.align	4
        /*0000*/ 	.byte	0x02, 0x09, 0x00, 0x00, 0x02, 0x02, 0x02, 0x00, 0x02, 0x05, 0x05, 0x00, 0x03, 0x07, 0x01, 0x01
        /*0010*/ 	.byte	0x02, 0x03, 0x00, 0x00, 0x02, 0x06, 0x01, 0x00, 0x04, 0x0b, 0x08, 0x00, 0x01, 0x00, 0x00, 0x00
        /*0020*/ 	.byte	0x00, 0x00, 0x00, 0x00


//--------------------- .nv.info._Z12sobelTexturePhyii --------------------------
	.section	.nv.info._Z12sobelTexturePhyii,"",@"SHT_CUDA_INFO"
	.sectionflags	@""
	.align	4


	//----- nvinfo : EIATTR_CUDA_API_VERSION
	.align		4
        /*0000*/ 	.byte	0x04, 0x37
        /*0002*/ 	.short	(.L_41 - .L_40)
.L_40:
        /*0004*/ 	.word	0x00000082


	//----- nvinfo : EIATTR_KPARAM_INFO
	.align		4
.L_41:
        /*0008*/ 	.byte	0x04, 0x17
        /*000a*/ 	.short	(.L_43 - .L_42)
.L_42:
        /*000c*/ 	.word	0x00000000
        /*0010*/ 	.short	0x0003
        /*0012*/ 	.short	0x0014
        /*0014*/ 	.byte	0x00, 0xf0, 0x11, 0x00


	//----- nvinfo : EIATTR_KPARAM_INFO
	.align		4
.L_43:
        /*0018*/ 	.byte	0x04, 0x17
        /*001a*/ 	.short	(.L_45 - .L_44)
.L_44:
        /*001c*/ 	.word	0x00000000
        /*0020*/ 	.short	0x0002
        /*0022*/ 	.short	0x0010
        /*0024*/ 	.byte	0x00, 0xf0, 0x11, 0x00


	//----- nvinfo : EIATTR_KPARAM_INFO
	.align		4
.L_45:
        /*0028*/ 	.byte	0x04, 0x17
        /*002a*/ 	.short	(.L_47 - .L_46)
.L_46:
        /*002c*/ 	.word	0x00000000
        /*0030*/ 	.short	0x0001
        /*0032*/ 	.short	0x0008
        /*0034*/ 	.byte	0x00, 0xf0, 0x21, 0x00


	//----- nvinfo : EIATTR_KPARAM_INFO
	.align		4
.L_47:
        /*0038*/ 	.byte	0x04, 0x17
        /*003a*/ 	.short	(.L_49 - .L_48)
.L_48:
        /*003c*/ 	.word	0x00000000
        /*0040*/ 	.short	0x0000
        /*0042*/ 	.short	0x0000
        /*0044*/ 	.byte	0x00, 0xf5, 0x21, 0x00


	//----- nvinfo : EIATTR_SPARSE_MMA_MASK
	.align		4
.L_49:
        /*0048*/ 	.byte	0x03, 0x50
        /*004a*/ 	.short	0x0000


	//----- nvinfo : EIATTR_MAXREG_COUNT
	.align		4
        /*004c*/ 	.byte	0x03, 0x1b
        /*004e*/ 	.short	0x00ff


	//----- nvinfo : EIATTR_MERCURY_ISA_VERSION
	.align		4
        /*0050*/ 	.byte	0x03, 0x5f
        /*0052*/ 	.short	0x0101


	//----- nvinfo : EIATTR_VRC_CTA_INIT_COUNT
	.align		4
        /*0054*/ 	.byte	0x02, 0x4a
	.zero		1
	.zero		1


	//----- nvinfo : EIATTR_EXIT_INSTR_OFFSETS
	.align		4
        /*0058*/ 	.byte	0x04, 0x1c
        /*005a*/ 	.short	(.L_51 - .L_50)


	//   ....[0]....
.L_50:
        /*005c*/ 	.word	0x000000c0


	//   ....[1]....
        /*0060*/ 	.word	0x00000aa0


	//----- nvinfo : EIATTR_CRS_STACK_SIZE
	.align		4
.L_51:
        /*0064*/ 	.byte	0x04, 0x1e
        /*0066*/ 	.short	(.L_53 - .L_52)
.L_52:
        /*0068*/ 	.word	0x00000000


	//----- nvinfo : EIATTR_CBANK_PARAM_SIZE
	.align		4
.L_53:
        /*006c*/ 	.byte	0x03, 0x19
        /*006e*/ 	.short	0x0018


	//----- nvinfo : EIATTR_PARAM_CBANK
	.align		4
        /*0070*/ 	.byte	0x04, 0x0a
        /*0072*/ 	.short	(.L_55 - .L_54)
	.align		4
.L_54:
        /*0074*/ 	.word	index@(.nv.constant0._Z12sobelTexturePhyii)
        /*0078*/ 	.short	0x0380
        /*007a*/ 	.short	0x0018


	//----- nvinfo : EIATTR_SW_WAR
	.align		4
.L_55:
        /*007c*/ 	.byte	0x04, 0x36
        /*007e*/ 	.short	(.L_57 - .L_56)
.L_56:
        /*0080*/ 	.word	0x00000008
.L_57:


//--------------------- .nv.info._Z5sobelPhS_ii   --------------------------
	.section	.nv.info._Z5sobelPhS_ii,"",@"SHT_CUDA_INFO"
	.sectionflags	@""
	.align	4


	//----- nvinfo : EIATTR_CUDA_API_VERSION
	.align		4
        /*0000*/ 	.byte	0x04, 0x37
        /*0002*/ 	.short	(.L_59 - .L_58)
.L_58:
        /*0004*/ 	.word	0x00000082


	//----- nvinfo : EIATTR_KPARAM_INFO
	.align		4
.L_59:
        /*0008*/ 	.byte	0x04, 0x17
        /*000a*/ 	.short	(.L_61 - .L_60)
.L_60:
        /*000c*/ 	.word	0x00000000
        /*0010*/ 	.short	0x0003
        /*0012*/ 	.short	0x0014
        /*0014*/ 	.byte	0x00, 0xf0, 0x11, 0x00


	//----- nvinfo : EIATTR_KPARAM_INFO
	.align		4
.L_61:
        /*0018*/ 	.byte	0x04, 0x17
        /*001a*/ 	.short	(.L_63 - .L_62)
.L_62:
        /*001c*/ 	.word	0x00000000
        /*0020*/ 	.short	0x0002
        /*0022*/ 	.short	0x0010
        /*0024*/ 	.byte	0x00, 0xf0, 0x11, 0x00


	//----- nvinfo : EIATTR_KPARAM_INFO
	.align		4
.L_63:
        /*0028*/ 	.byte	0x04, 0x17
        /*002a*/ 	.short	(.L_65 - .L_64)
.L_64:
        /*002c*/ 	.word	0x00000000
        /*0030*/ 	.short	0x0001
        /*0032*/ 	.short	0x0008
        /*0034*/ 	.byte	0x00, 0xf5, 0x21, 0x00


	//----- nvinfo : EIATTR_KPARAM_INFO
	.align		4
.L_65:
        /*0038*/ 	.byte	0x04, 0x17
        /*003a*/ 	.short	(.L_67 - .L_66)
.L_66:
        /*003c*/ 	.word	0x00000000
        /*0040*/ 	.short	0x0000
        /*0042*/ 	.short	0x0000
        /*0044*/ 	.byte	0x00, 0xf5, 0x21, 0x00


	//----- nvinfo : EIATTR_SPARSE_MMA_MASK
	.align		4
.L_67:
        /*0048*/ 	.byte	0x03, 0x50
        /*004a*/ 	.short	0x0000


	//----- nvinfo : EIATTR_MAXREG_COUNT
	.align		4
        /*004c*/ 	.byte	0x03, 0x1b
        /*004e*/ 	.short	0x00ff


	//----- nvinfo : EIATTR_NUM_BARRIERS
	.align		4
        /*0050*/ 	.byte	0x02, 0x4c
        /*0052*/ 	.byte	0x01
	.zero		1


	//----- nvinfo : EIATTR_MERCURY_ISA_VERSION
	.align		4
        /*0054*/ 	.byte	0x03, 0x5f
        /*0056*/ 	.short	0x0101


	//----- nvinfo : EIATTR_VRC_CTA_INIT_COUNT
	.align		4
        /*0058*/ 	.byte	0x02, 0x4a
	.zero		1
	.zero		1


	//----- nvinfo : EIATTR_EXIT_INSTR_OFFSETS
	.align		4
        /*005c*/ 	.byte	0x04, 0x1c
        /*005e*/ 	.short	(.L_69 - .L_68)


	//   ....[0]....
.L_68:
        /*0060*/ 	.word	0x000002f0


	//   ....[1]....
        /*0064*/ 	.word	0x00000680


	//----- nvinfo : EIATTR_CRS_STACK_SIZE
	.align		4
.L_69:
        /*0068*/ 	.byte	0x04, 0x1e
        /*006a*/ 	.short	(.L_71 - .L_70)
.L_70:
        /*006c*/ 	.word	0x00000000


	//----- nvinfo : EIATTR_CBANK_PARAM_SIZE
	.align		4
.L_71:
        /*0070*/ 	.byte	0x03, 0x19
        /*0072*/ 	.short	0x0018


	//----- nvinfo : EIATTR_PARAM_CBANK
	.align		4
        /*0074*/ 	.byte	0x04, 0x0a
        /*0076*/ 	.short	(.L_73 - .L_72)
	.align		4
.L_72:
        /*0078*/ 	.word	index@(.nv.constant0._Z5sobelPhS_ii)
        /*007c*/ 	.short	0x0380
        /*007e*/ 	.short	0x0018


	//----- nvinfo : EIATTR_SW_WAR
	.align		4
.L_73:
        /*0080*/ 	.byte	0x04, 0x36
        /*0082*/ 	.short	(.L_75 - .L_74)
.L_74:
        /*0084*/ 	.word	0x00000008
.L_75:


//--------------------- .nv.info._Z22histogrammStrideSharedPjPhi --------------------------
	.section	.nv.info._Z22histogrammStrideSharedPjPhi,"",@"SHT_CUDA_INFO"
	.sectionflags	@""
	.align	4


	//----- nvinfo : EIATTR_CUDA_API_VERSION
	.align		4
        /*0000*/ 	.byte	0x04, 0x37
        /*0002*/ 	.short	(.L_77 - .L_76)
.L_76:
        /*0004*/ 	.word	0x00000082


	//----- nvinfo : EIATTR_KPARAM_INFO
	.align		4
.L_77:
        /*0008*/ 	.byte	0x04, 0x17
        /*000a*/ 	.short	(.L_79 - .L_78)
.L_78:
        /*000c*/ 	.word	0x00000000
        /*0010*/ 	.short	0x0002
        /*0012*/ 	.short	0x0010
        /*0014*/ 	.byte	0x00, 0xf0, 0x11, 0x00


	//----- nvinfo : EIATTR_KPARAM_INFO
	.align		4
.L_79:
        /*0018*/ 	.byte	0x04, 0x17
        /*001a*/ 	.short	(.L_81 - .L_80)
.L_80:
        /*001c*/ 	.word	0x00000000
        /*0020*/ 	.short	0x0001
        /*0022*/ 	.short	0x0008
        /*0024*/ 	.byte	0x00, 0xf5, 0x21, 0x00


	//----- nvinfo : EIATTR_KPARAM_INFO
	.align		4
.L_81:
        /*0028*/ 	.byte	0x04, 0x17
        /*002a*/ 	.short	(.L_83 - .L_82)
.L_82:
        /*002c*/ 	.word	0x00000000
        /*0030*/ 	.short	0x0000
        /*0032*/ 	.short	0x0000
        /*0034*/ 	.byte	0x00, 0xf5, 0x21, 0x00


	//----- nvinfo : EIATTR_SPARSE_MMA_MASK
	.align		4
.L_83:
        /*0038*/ 	.byte	0x03, 0x50
        /*003a*/ 	.short	0x0000


	//----- nvinfo : EIATTR_MAXREG_COUNT
	.align		4
        /*003c*/ 	.byte	0x03, 0x1b
        /*003e*/ 	.short	0x00ff


	//----- nvinfo : EIATTR_NUM_BARRIERS
	.align		4
        /*0040*/ 	.byte	0x02, 0x4c
        /*0042*/ 	.byte	0x01
	.zero		1


	//----- nvinfo : EIATTR_MERCURY_ISA_VERSION
	.align		4
        /*0044*/ 	.byte	0x03, 0x5f
        /*0046*/ 	.short	0x0101


	//----- nvinfo : EIATTR_VRC_CTA_INIT_COUNT
	.align		4
        /*0048*/ 	.byte	0x02, 0x4a
	.zero		1
	.zero		1


	//----- nvinfo : EIATTR_EXIT_INSTR_OFFSETS
	.align		4
        /*004c*/ 	.byte	0x04, 0x1c
        /*004e*/ 	.short	(.L_85 - .L_84)


	//   ....[0]....
.L_84:
        /*0050*/ 	.word	0x000009c0


	//   ....[1]....
        /*0054*/ 	.word	0x00000cc0


	//   ....[2]....
        /*0058*/ 	.word	0x00000ec0


	//----- nvinfo : EIATTR_CRS_STACK_SIZE
	.align		4
.L_85:
        /*005c*/ 	.byte	0x04, 0x1e
        /*005e*/ 	.short	(.L_87 - .L_86)
.L_86:
        /*0060*/ 	.word	0x00000000


	//----- nvinfo : EIATTR_CBANK_PARAM_SIZE
	.align		4
.L_87:
        /*0064*/ 	.byte	0x03, 0x19
        /*0066*/ 	.short	0x0014


	//----- nvinfo : EIATTR_PARAM_CBANK
	.align		4
        /*0068*/ 	.byte	0x04, 0x0a
        /*006a*/ 	.short	(.L_89 - .L_88)
	.align		4
.L_88:
        /*006c*/ 	.word	index@(.nv.constant0._Z22histogrammStrideSharedPjPhi)
        /*0070*/ 	.short	0x0380
        /*0072*/ 	.short	0x0014


	//----- nvinfo : EIATTR_SW_WAR
	.align		4
.L_89:
        /*0074*/ 	.byte	0x04, 0x36
        /*0076*/ 	.short	(.L_91 - .L_90)
.L_90:
        /*0078*/ 	.word	0x00000008
.L_91:


//--------------------- .nv.info._Z16histogrammStridePjPhi --------------------------
	.section	.nv.info._Z16histogrammStridePjPhi,"",@"SHT_CUDA_INFO"
	.sectionflags	@""
	.align	4


	//----- nvinfo : EIATTR_CUDA_API_VERSION
	.align		4
        /*0000*/ 	.byte	0x04, 0x37
        /*0002*/ 	.short	(.L_93 - .L_92)
.L_92:
        /*0004*/ 	.word	0x00000082


	//----- nvinfo : EIATTR_KPARAM_INFO
	.align		4
.L_93:
        /*0008*/ 	.byte	0x04, 0x17
        /*000a*/ 	.short	(.L_95 - .L_94)
.L_94:
        /*000c*/ 	.word	0x00000000
        /*0010*/ 	.short	0x0002
        /*0012*/ 	.short	0x0010
        /*0014*/ 	.byte	0x00, 0xf0, 0x11, 0x00


	//----- nvinfo : EIATTR_KPARAM_INFO
	.align		4
.L_95:
        /*0018*/ 	.byte	0x04, 0x17
        /*001a*/ 	.short	(.L_97 - .L_96)
.L_96:
        /*001c*/ 	.word	0x00000000
        /*0020*/ 	.short	0x0001
        /*0022*/ 	.short	0x0008
        /*0024*/ 	.byte	0x00, 0xf5, 0x21, 0x00


	//----- nvinfo : EIATTR_KPARAM_INFO
	.align		4
.L_97:
        /*0028*/ 	.byte	0x04, 0x17
        /*002a*/ 	.short	(.L_99 - .L_98)
.L_98:
        /*002c*/ 	.word	0x00000000
        /*0030*/ 	.short	0x0000
        /*0032*/ 	.short	0x0000
        /*0034*/ 	.byte	0x00, 0xf5, 0x21, 0x00


	//----- nvinfo : EIATTR_SPARSE_MMA_MASK
	.align		4
.L_99:
        /*0038*/ 	.byte	0x03, 0x50
        /*003a*/ 	.short	0x0000


	//----- nvinfo : EIATTR_MAXREG_COUNT
	.align		4
        /*003c*/ 	.byte	0x03, 0x1b
        /*003e*/ 	.short	0x00ff


	//----- nvinfo : EIATTR_MERCURY_ISA_VERSION
	.align		4
        /*0040*/ 	.byte	0x03, 0x5f
        /*0042*/ 	.short	0x0101


	//----- nvinfo : EIATTR_VRC_CTA_INIT_COUNT
	.align		4
        /*0044*/ 	.byte	0x02, 0x4a
	.zero		1
	.zero		1


	//----- nvinfo : EIATTR_EXIT_INSTR_OFFSETS
	.align		4
        /*0048*/ 	.byte	0x04, 0x1c
        /*004a*/ 	.short	(.L_101 - .L_100)


	//   ....[0]....
.L_100:
        /*004c*/ 	.word	0x00000090


	//   ....[1]....
        /*0050*/ 	.word	0x00000380


	//   ....[2]....
        /*0054*/ 	.word	0x00000540


	//----- nvinfo : EIATTR_CRS_STACK_SIZE
	.align		4
.L_101:
        /*0058*/ 	.byte	0x04, 0x1e
        /*005a*/ 	.short	(.L_103 - .L_102)
.L_102:
        /*005c*/ 	.word	0x00000000


	//----- nvinfo : EIATTR_CBANK_PARAM_SIZE
	.align		4
.L_103:
        /*0060*/ 	.byte	0x03, 0x19
        /*0062*/ 	.short	0x0014


	//----- nvinfo : EIATTR_PARAM_CBANK
	.align		4
        /*0064*/ 	.byte	0x04, 0x0a
        /*0066*/ 	.short	(.L_105 - .L_104)
	.align		4
.L_104:
        /*0068*/ 	.word	index@(.nv.constant0._Z16histogrammStridePjPhi)
        /*006c*/ 	.short	0x0380
        /*006e*/ 	.short	0x0014


	//----- nvinfo : EIATTR_SW_WAR
	.align		4
.L_105:
        /*0070*/ 	.byte	0x04, 0x36
        /*0072*/ 	.short	(.L_107 - .L_106)
.L_106:
        /*0074*/ 	.word	0x00000008
.L_107:


//--------------------- .nv.info._Z19histogrammPrimitivePjPhii --------------------------
	.section	.nv.info._Z19histogrammPrimitivePjPhii,"",@"SHT_CUDA_INFO"
	.sectionflags	@""
	.align	4


	//----- nvinfo : EIATTR_CUDA_API_VERSION
	.align		4
        /*0000*/ 	.byte	0x04, 0x37
        /*0002*/ 	.short	(.L_109 - .L_108)
.L_108:
        /*0004*/ 	.word	0x00000082


	//----- nvinfo : EIATTR_KPARAM_INFO
	.align		4
.L_109:
        /*0008*/ 	.byte	0x04, 0x17
        /*000a*/ 	.short	(.L_111 - .L_110)
.L_110:
        /*000c*/ 	.word	0x00000000
        /*0010*/ 	.short	0x0003
        /*0012*/ 	.short	0x0014
        /*0014*/ 	.byte	0x00, 0xf0, 0x11, 0x00


	//----- nvinfo : EIATTR_KPARAM_INFO
	.align		4
.L_111:
        /*0018*/ 	.byte	0x04, 0x17
        /*001a*/ 	.short	(.L_113 - .L_112)
.L_112:
        /*001c*/ 	.word	0x00000000
        /*0020*/ 	.short	0x0002
        /*0022*/ 	.short	0x0010
        /*0024*/ 	.byte	0x00, 0xf0, 0x11, 0x00


	//----- nvinfo : EIATTR_KPARAM_INFO
	.align		4
.L_113:
        /*0028*/ 	.byte	0x04, 0x17
        /*002a*/ 	.short	(.L_115 - .L_114)
.L_114:
        /*002c*/ 	.word	0x00000000
        /*0030*/ 	.short	0x0001
        /*0032*/ 	.short	0x0008
        /*0034*/ 	.byte	0x00, 0xf5, 0x21, 0x00


	//----- nvinfo : EIATTR_KPARAM_INFO
	.align		4
.L_115:
        /*0038*/ 	.byte	0x04, 0x17
        /*003a*/ 	.short	(.L_117 - .L_116)
.L_116:
        /*003c*/ 	.word	0x00000000
        /*0040*/ 	.short	0x0000
        /*0042*/ 	.short	0x0000
        /*0044*/ 	.byte	0x00, 0xf5, 0x21, 0x00


	//----- nvinfo : EIATTR_SPARSE_MMA_MASK
	.align		4
.L_117:
        /*0048*/ 	.byte	0x03, 0x50
        /*004a*/ 	.short	0x0000


	//----- nvinfo : EIATTR_MAXREG_COUNT
	.align		4
        /*004c*/ 	.byte	0x03, 0x1b
        /*004e*/ 	.short	0x00ff


	//----- nvinfo : EIATTR_MERCURY_ISA_VERSION
	.align		4
        /*0050*/ 	.byte	0x03, 0x5f
        /*0052*/ 	.short	0x0101


	//----- nvinfo : EIATTR_VRC_CTA_INIT_COUNT
	.align		4
        /*0054*/ 	.byte	0x02, 0x4a
	.zero		1
	.zero		1


	//----- nvinfo : EIATTR_EXIT_INSTR_OFFSETS
	.align		4
        /*0058*/ 	.byte	0x04, 0x1c
        /*005a*/ 	.short	(.L_119 - .L_118)


	//   ....[0]....
.L_118:
        /*005c*/ 	.word	0x000000d0


	//   ....[1]....
        /*0060*/ 	.word	0x00000170


	//----- nvinfo : EIATTR_CBANK_PARAM_SIZE
	.align		4
.L_119:
        /*0064*/ 	.byte	0x03, 0x19
        /*0066*/ 	.short	0x0018


	//----- nvinfo : EIATTR_PARAM_CBANK
	.align		4
        /*0068*/ 	.byte	0x04, 0x0a
        /*006a*/ 	.short	(.L_121 - .L_120)
	.align		4
.L_120:
        /*006c*/ 	.word	index@(.nv.constant0._Z19histogrammPrimitivePjPhii)
        /*0070*/ 	.short	0x0380
        /*0072*/ 	.short	0x0018


	//----- nvinfo : EIATTR_SW_WAR
	.align		4
.L_121:
        /*0074*/ 	.byte	0x04, 0x36
        /*0076*/ 	.short	(.L_123 - .L_122)
.L_122:
        /*0078*/ 	.word	0x00000008
.L_123:


//--------------------- .nv.info._Z12colorConvertPhS_ii --------------------------
	.section	.nv.info._Z12colorConvertPhS_ii,"",@"SHT_CUDA_INFO"
	.sectionflags	@""
	.align	4


	//----- nvinfo : EIATTR_CUDA_API_VERSION
	.align		4
        /*0000*/ 	.byte	0x04, 0x37
        /*0002*/ 	.short	(.L_125 - .L_124)
.L_124:
        /*0004*/ 	.word	0x00000082


	//----- nvinfo : EIATTR_KPARAM_INFO
	.align		4
.L_125:
        /*0008*/ 	.byte	0x04, 0x17
        /*000a*/ 	.short	(.L_127 - .L_126)
.L_126:
        /*000c*/ 	.word	0x00000000
        /*0010*/ 	.short	0x0003
        /*0012*/ 	.short	0x0014
        /*0014*/ 	.byte	0x00, 0xf0, 0x11, 0x00


	//----- nvinfo : EIATTR_KPARAM_INFO
	.align		4
.L_127:
        /*0018*/ 	.byte	0x04, 0x17
        /*001a*/ 	.short	(.L_129 - .L_128)
.L_128:
        /*001c*/ 	.word	0x00000000
        /*0020*/ 	.short	0x0002
        /*0022*/ 	.short	0x0010
        /*0024*/ 	.byte	0x00, 0xf0, 0x11, 0x00


	//----- nvinfo : EIATTR_KPARAM_INFO
	.align		4
.L_129:
        /*0028*/ 	.byte	0x04, 0x17
        /*002a*/ 	.short	(.L_131 - .L_130)
.L_130:
        /*002c*/ 	.word	0x00000000
        /*0030*/ 	.short	0x0001
        /*0032*/ 	.short	0x0008
        /*0034*/ 	.byte	0x00, 0xf5, 0x21, 0x00


	//----- nvinfo : EIATTR_KPARAM_INFO
	.align		4
.L_131:
        /*0038*/ 	.byte	0x04, 0x17
        /*003a*/ 	.short	(.L_133 - .L_132)
.L_132:
        /*003c*/ 	.word	0x00000000
        /*0040*/ 	.short	0x0000
        /*0042*/ 	.short	0x0000
        /*0044*/ 	.byte	0x00, 0xf5, 0x21, 0x00


	//----- nvinfo : EIATTR_SPARSE_MMA_MASK
	.align		4
.L_133:
        /*0048*/ 	.byte	0x03, 0x50
        /*004a*/ 	.short	0x0000


	//----- nvinfo : EIATTR_MAXREG_COUNT
	.align		4
        /*004c*/ 	.byte	0x03, 0x1b
        /*004e*/ 	.short	0x00ff


	//----- nvinfo : EIATTR_MERCURY_ISA_VERSION
	.align		4
        /*0050*/ 	.byte	0x03, 0x5f
        /*0052*/ 	.short	0x0101


	//----- nvinfo : EIATTR_VRC_CTA_INIT_COUNT
	.align		4
        /*0054*/ 	.byte	0x02, 0x4a
	.zero		1
	.zero		1


	//----- nvinfo : EIATTR_EXIT_INSTR_OFFSETS
	.align		4
        /*0058*/ 	.byte	0x04, 0x1c
        /*005a*/ 	.short	(.L_135 - .L_134)


	//   ....[0]....
.L_134:
        /*005c*/ 	.word	0x000000c0


	//   ....[1]....
        /*0060*/ 	.word	0x00000260


	//----- nvinfo : EIATTR_CBANK_PARAM_SIZE
	.align		4
.L_135:
        /*0064*/ 	.byte	0x03, 0x19
        /*0066*/ 	.short	0x0018


	//----- nvinfo : EIATTR_PARAM_CBANK
	.align		4
        /*0068*/ 	.byte	0x04, 0x0a
        /*006a*/ 	.short	(.L_137 - .L_136)
	.align		4
.L_136:
        /*006c*/ 	.word	index@(.nv.constant0._Z12colorConvertPhS_ii)
        /*0070*/ 	.short	0x0380
        /*0072*/ 	.short	0x0018


	//----- nvinfo : EIATTR_SW_WAR
	.align		4
.L_137:
        /*0074*/ 	.byte	0x04, 0x36
        /*0076*/ 	.short	(.L_139 - .L_138)
.L_138:
        /*0078*/ 	.word	0x00000008
.L_139:


//--------------------- .nv.callgraph             --------------------------
	.section	.nv.callgraph,"",@"SHT_CUDA_CALLGRAPH"
	.align	4
	.sectionentsize	8
	.align		4
        /*0000*/ 	.word	0x00000000
	.align		4
        /*0004*/ 	.word	0xffffffff
	.align		4
        /*0008*/ 	.word	0x00000000
	.align		4
        /*000c*/ 	.word	0xfffffffe
	.align		4
        /*0010*/ 	.word	0x00000000
	.align		4
        /*0014*/ 	.word	0xfffffffd
	.align		4
        /*0018*/ 	.word	0x00000000
	.align		4
        /*001c*/ 	.word	0xfffffffc


//--------------------- .text._Z12sobelTexturePhyii --------------------------
	.section	.text._Z12sobelTexturePhyii,"ax",@progbits
	.align	128
        .global         _Z12sobelTexturePhyii
        .type           _Z12sobelTexturePhyii,@function
        .size           _Z12sobelTexturePhyii,(.L_x_37 - _Z12sobelTexturePhyii)
        .other          _Z12sobelTexturePhyii,@"STO_CUDA_ENTRY STV_DEFAULT"
_Z12sobelTexturePhyii:
.text._Z12sobelTexturePhyii:
[----:B------:R-:W-:Y:S01]  /*0000*/  LDC R1, c[0x0][0x37c] ;  /* 0x0000df00ff017b82 */ /* 0x000fe20000000800 */
[----:B------:R-:W0:Y:S07]  /*0010*/  S2R R7, SR_TID.Y ;  /* 0x0000000000077919 */ /* 0x000e2e0000002200 */
[----:B------:R-:W1:Y:S01]  /*0020*/  LDC R14, c[0x0][0x360] ;  /* 0x0000d800ff0e7b82 */ /* 0x000e620000000800 */
[----:B------:R-:W1:Y:S07]  /*0030*/  S2R R3, SR_TID.X ;  /* 0x0000000000037919 */ /* 0x000e6e0000002100 */
[----:B------:R-:W0:Y:S08]  /*0040*/  S2UR UR5, SR_CTAID.Y ;  /* 0x00000000000579c3 */ /* 0x000e300000002600 */
[----:B------:R-:W0:Y:S08]  /*0050*/  LDC R0, c[0x0][0x364] ;  /* 0x0000d900ff007b82 */ /* 0x000e300000000800 */
[----:B------:R-:W1:Y:S08]  /*0060*/  S2UR UR4, SR_CTAID.X ;  /* 0x00000000000479c3 */ /* 0x000e700000002500 */
[----:B------:R-:W2:Y:S01]  /*0070*/  LDC.64 R4, c[0x0][0x390] ;  /* 0x0000e400ff047b82 */ /* 0x000ea20000000a00 */
[----:B0-----:R-:W-:-:S02]  /*0080*/  IMAD R0, R0, UR5, R7 ;  /* 0x0000000500007c24 */ /* 0x001fc4000f8e0207 */
[----:B-1----:R-:W-:-:S03]  /*0090*/  IMAD R14, R14, UR4, R3 ;  /* 0x000000040e0e7c24 */ /* 0x002fc6000f8e0203 */
[----:B--2---:R-:W-:-:S04]  /*00a0*/  ISETP.GE.AND P0, PT, R0, R4, PT ;  /* 0x000000040000720c */ /* 0x004fc80003f06270 */
[----:B------:R-:W-:-:S13]  /*00b0*/  ISETP.GE.OR P0, PT, R14, R5, P0 ;  /* 0x000000050e00720c */ /* 0x000fda0000706670 */
[----:B------:R-:W-:Y:S05]  /*00c0*/  @P0 EXIT ;  /* 0x000000000000094d */ /* 0x000fea0003800000 */
[-C--:B------:R-:W-:Y:S01]  /*00d0*/  IMAD R3, R0, R5.reuse, -R5 ;  /* 0x0000000500037224 */ /* 0x080fe200078e0a05 */
[----:B------:R-:W0:Y:S01]  /*00e0*/  LDCU UR4, c[0x0][0x388] ;  /* 0x00007100ff0477ac */ /* 0x000e220008000800 */
[-C--:B------:R-:W-:Y:S02]  /*00f0*/  IMAD R19, R4, R5.reuse, RZ ;  /* 0x0000000504137224 */ /* 0x080fe400078e02ff */
[----:B------:R-:W-:Y:S02]  /*0100*/  HFMA2 R15, -RZ, RZ, -3, 0 ;  /* 0xc2000000ff0f7431 */ /* 0x000fe400000001ff */
[----:B------:R-:W-:Y:S01]  /*0110*/  IMAD.IADD R8, R14, 0x1, R3 ;  /* 0x000000010e087824 */ /* 0x000fe200078e0203 */
[----:B------:R-:W-:Y:S01]  /*0120*/  MOV R3, RZ ;  /* 0x000000ff00037202 */ /* 0x000fe20000000f00 */
[----:B------:R-:W-:Y:S01]  /*0130*/  IMAD R14, R0, R5, R14 ;  /* 0x00000005000e7224 */ /* 0x000fe200078e020e */
[----:B------:R-:W-:Y:S01]  /*0140*/  UMOV UR5, URZ ;  /* 0x000000ff00057c82 */ /* 0x000fe20008000000 */
[C---:B------:R-:W-:Y:S01]  /*0150*/  VIADD R2, R8.reuse, 0xffffffff ;  /* 0xffffffff08027836 */ /* 0x040fe20000000000 */
[C---:B------:R-:W-:Y:S01]  /*0160*/  IADD3 R22, PT, PT, R8.reuse, 0x1, RZ ;  /* 0x0000000108167810 */ /* 0x040fe20007ffe0ff */
[----:B------:R-:W-:Y:S01]  /*0170*/  IMAD.MOV.U32 R17, RZ, RZ, RZ ;  /* 0x000000ffff117224 */ /* 0x000fe200078e00ff */
[-C--:B------:R-:W-:Y:S01]  /*0180*/  ISETP.GE.AND P1, PT, R8, R19.reuse, PT ;  /* 0x000000130800720c */ /* 0x080fe20003f26270 */
[----:B------:R-:W-:Y:S01]  /*0190*/  IMAD.MOV.U32 R21, RZ, RZ, RZ ;  /* 0x000000ffff157224 */ /* 0x000fe200078e00ff */
[----:B------:R-:W-:-:S02]  /*01a0*/  ISETP.GE.AND P0, PT, R2, R19, PT ;  /* 0x000000130200720c */ /* 0x000fc40003f06270 */
[----:B------:R-:W-:Y:S02]  /*01b0*/  ISETP.GE.AND P3, PT, R22, R19, PT ;  /* 0x000000131600720c */ /* 0x000fe40003f66270 */
[----:B------:R-:W-:Y:S02]  /*01c0*/  ISETP.GT.AND P0, PT, R2, -0x1, !P0 ;  /* 0xffffffff0200780c */ /* 0x000fe40004704270 */
[----:B------:R-:W-:Y:S02]  /*01d0*/  ISETP.GT.AND P1, PT, R8, -0x1, !P1 ;  /* 0xffffffff0800780c */ /* 0x000fe40004f24270 */
[----:B------:R-:W-:-:S09]  /*01e0*/  ISETP.GT.AND P3, PT, R22, -0x1, !P3 ;  /* 0xffffffff1600780c */ /* 0x000fd20005f64270 */
[-C--:B------:R-:W-:Y:S02]  /*01f0*/  @P0 I2FP.F32.U32 R16, R2.reuse ;  /* 0x0000000200100245 */ /* 0x080fe40000201000 */
[----:B------:R-:W-:Y:S02]  /*0200*/  @P0 I2FP.F32.U32 R20, R2 ;  /* 0x0000000200140245 */ /* 0x000fe40000201000 */
[----:B------:R-:W-:Y:S01]  /*0210*/  I2FP.F32.S32 R2, R14 ;  /* 0x0000000e00027245 */ /* 0x000fe20000201400 */
[----:B0-----:R0:W-:Y:S01]  /*0220*/  @P0 TEX.LL RZ, R0, R16, R15, UR4, 2D, 0x1 ;  /* 0x28ff040f10000f60 */ /* 0x0011e200089e01ff */
[----:B------:R-:W-:Y:S02]  /*0230*/  @P0 TEX.LL RZ, R11, R20, R15, UR4, 2D, 0x1 ;  /* 0x28ff040f140b0f60 */ /* 0x000fe400089e01ff */
[----:B------:R-:W-:Y:S01]  /*0240*/  @!P1 TEX.LL RZ, R25, R2, R15, UR4, 2D, 0x1 ;  /* 0x28ff040f02199f60 */ /* 0x000fe200089e01ff */
[----:B------:R-:W-:Y:S01]  /*0250*/  @!P1 TEX.LL RZ, R24, R2, R15, UR4, 2D, 0x1 ;  /* 0x28ff040f02189f60 */ /* 0x000fe200089e01ff */
[----:B------:R-:W-:Y:S01]  /*0260*/  @!P3 TEX.LL RZ, R4, R2, R15, UR4, 2D, 0x1 ;  /* 0x28ff040f0204bf60 */ /* 0x000fe200089e01ff */
[----:B------:R-:W5:Y:S01]  /*0270*/  @!P0 TEX.LL RZ, R0, R2, R15, UR4, 2D, 0x1 ;  /* 0x28ff040f02008f60 */ /* 0x000f6200089e01ff */
[----:B------:R-:W5:Y:S01]  /*0280*/  @!P0 TEX.LL RZ, R11, R2, R15, UR4, 2D, 0x1 ;  /* 0x28ff040f020b8f60 */ /* 0x000f6200089e01ff */
[----:B------:R-:W-:Y:S01]  /*0290*/  IMAD.MOV.U32 R7, RZ, RZ, RZ ;  /* 0x000000ffff077224 */ /* 0x000fe200078e00ff */
[----:B------:R-:W-:Y:S01]  /*02a0*/  @P1 I2FP.F32.U32 R6, R8 ;  /* 0x0000000800061245 */ /* 0x000fe20000201000 */
[----:B------:R-:W-:-:S02]  /*02b0*/  IMAD.MOV.U32 R9, RZ, RZ, RZ ;  /* 0x000000ffff097224 */ /* 0x000fc400078e00ff */
[----:B------:R-:W-:Y:S01]  /*02c0*/  HFMA2 R13, -RZ, RZ, 0, 0 ;  /* 0x00000000ff0d7431 */ /* 0x000fe200000001ff */
[----:B------:R-:W-:Y:S01]  /*02d0*/  @P1 I2FP.F32.U32 R8, R8 ;  /* 0x0000000800081245 */ /* 0x000fe20000201000 */
[----:B------:R-:W-:Y:S01]  /*02e0*/  IMAD.MOV.U32 R23, RZ, RZ, RZ ;  /* 0x000000ffff177224 */ /* 0x000fe200078e00ff */
[-C--:B------:R-:W-:Y:S01]  /*02f0*/  @P3 I2FP.F32.U32 R12, R22.reuse ;  /* 0x00000016000c3245 */ /* 0x080fe20000201000 */
[----:B------:R-:W5:Y:S01]  /*0300*/  @P1 TEX.LL RZ, R25, R6, R15, UR4, 2D, 0x1 ;  /* 0x28ff040f06191f60 */ /* 0x000f6200089e01ff */
[----:B------:R1:W5:Y:S01]  /*0310*/  @P1 TEX.LL RZ, R24, R8, R15, UR4, 2D, 0x1 ;  /* 0x28ff040f08181f60 */ /* 0x00036200089e01ff */
[----:B------:R-:W5:Y:S01]  /*0320*/  @!P3 TEX.LL RZ, R27, R2, R15, UR4, 2D, 0x1 ;  /* 0x28ff040f021bbf60 */ /* 0x000f6200089e01ff */
[----:B------:R-:W-:Y:S02]  /*0330*/  @P3 I2FP.F32.U32 R22, R22 ;  /* 0x0000001600163245 */ /* 0x000fe40000201000 */
[----:B------:R-:W5:Y:S01]  /*0340*/  @P3 TEX.LL RZ, R12, R12, R15, UR4, 2D, 0x1 ;  /* 0x28ff040f0c0c3f60 */ /* 0x000f6200089e01ff */
[C---:B------:R-:W-:Y:S01]  /*0350*/  IADD3 R10, PT, PT, R14.reuse, -0x1, RZ ;  /* 0xffffffff0e0a7810 */ /* 0x040fe20007ffe0ff */
[----:B------:R2:W5:Y:S01]  /*0360*/  @P3 TEX.LL RZ, R4, R22, R15, UR4, 2D, 0x1 ;  /* 0x28ff040f16043f60 */ /* 0x00056200089e01ff */
[----:B0-----:R-:W-:-:S02]  /*0370*/  IADD3 R16, PT, PT, R14, 0x1, RZ ;  /* 0x000000010e107810 */ /* 0x001fc40007ffe0ff */
[-C--:B------:R-:W-:Y:S02]  /*0380*/  ISETP.GE.AND P2, PT, R10, R19.reuse, PT ;  /* 0x000000130a00720c */ /* 0x080fe40003f46270 */
[-C--:B------:R-:W-:Y:S02]  /*0390*/  ISETP.GE.AND P1, PT, R14, R19.reuse, PT ;  /* 0x000000130e00720c */ /* 0x080fe40003f26270 */
[----:B------:R-:W-:Y:S02]  /*03a0*/  ISETP.GT.AND P2, PT, R10, -0x1, !P2 ;  /* 0xffffffff0a00780c */ /* 0x000fe40005744270 */
[----:B------:R-:W-:Y:S02]  /*03b0*/  ISETP.GE.AND P0, PT, R16, R19, PT ;  /* 0x000000131000720c */ /* 0x000fe40003f06270 */
[----:B------:R-:W-:Y:S02]  /*03c0*/  ISETP.GT.AND P1, PT, R14, -0x1, !P1 ;  /* 0xffffffff0e00780c */ /* 0x000fe40004f24270 */
[----:B------:R-:W-:-:S07]  /*03d0*/  ISETP.GT.AND P0, PT, R16, -0x1, !P0 ;  /* 0xffffffff1000780c */ /* 0x000fce0004704270 */
[----:B------:R-:W-:Y:S01]  /*03e0*/  @!P2 TEX.LL RZ, R26, R2, R15, UR4, 2D, 0x1 ;  /* 0x28ff040f021aaf60 */ /* 0x000fe200089e01ff */
[----:B------:R-:W-:Y:S03]  /*03f0*/  @!P2 TEX.LL RZ, R21, R2, R15, UR4, 2D, 0x1 ;  /* 0x28ff040f0215af60 */ /* 0x000fe600089e01ff */
[----:B------:R-:W-:Y:S01]  /*0400*/  @!P1 TEX.LL RZ, R18, R2, R15, UR4, 2D, 0x1 ;  /* 0x28ff040f02129f60 */ /* 0x000fe200089e01ff */
[----:B------:R-:W-:Y:S01]  /*0410*/  @!P1 TEX.LL RZ, R20, R2, R15, UR4, 2D, 0x1 ;  /* 0x28ff040f02149f60 */ /* 0x000fe200089e01ff */
[----:B------:R-:W-:Y:S01]  /*0420*/  @!P0 TEX.LL RZ, R17, R2, R15, UR4, 2D, 0x1 ;  /* 0x28ff040f02118f60 */ /* 0x000fe200089e01ff */
[----:B-1----:R-:W-:Y:S01]  /*0430*/  @P2 I2FP.F32.U32 R8, R10 ;  /* 0x0000000a00082245 */ /* 0x002fe20000201000 */
[----:B--2---:R-:W-:Y:S01]  /*0440*/  IMAD.IADD R22, R14, 0x1, R5 ;  /* 0x000000010e167824 */ /* 0x004fe200078e0205 */
[----:B------:R-:W-:Y:S02]  /*0450*/  @P1 I2FP.F32.U32 R6, R14 ;  /* 0x0000000e00061245 */ /* 0x000fe40000201000 */
[----:B------:R-:W5:Y:S01]  /*0460*/  @P2 TEX.LL RZ, R26, R8, R15, UR4, 2D, 0x1 ;  /* 0x28ff040f081a2f60 */ /* 0x000f6200089e01ff */
[----:B------:R-:W-:-:S04]  /*0470*/  DEPBAR.LE SB5, 0x5 ;  /* 0x0000d1400000791a */ /* 0x000fc80000000000 */
[----:B------:R-:W-:Y:S01]  /*0480*/  FADD R0, RZ, R0 ;  /* 0x00000000ff007221 */ /* 0x000fe20000000000 */
[----:B------:R-:W-:-:S03]  /*0490*/  FADD R11, RZ, R11 ;  /* 0x0000000bff0b7221 */ /* 0x000fc60000000000 */
[----:B------:R-:W-:Y:S01]  /*04a0*/  FFMA R0, RZ, R25, R0 ;  /* 0x00000019ff007223 */ /* 0x000fe20000000000 */
[----:B------:R-:W-:-:S04]  /*04b0*/  DEPBAR.LE SB5, 0x3 ;  /* 0x0000d0c00000791a */ /* 0x000fc80000000000 */
[----:B------:R-:W-:Y:S01]  /*04c0*/  FFMA R11, R24, 2, R11 ;  /* 0x40000000180b7823 */ /* 0x000fe2000000000b */
[----:B------:R-:W-:Y:S01]  /*04d0*/  @!P3 FADD R27, -R27, -RZ ;  /* 0x800000ff1b1bb221 */ /* 0x000fe20000000100 */
[----:B------:R-:W-:Y:S01]  /*04e0*/  IADD3 R24, PT, PT, R10, R5, RZ ;  /* 0x000000050a187210 */ /* 0x000fe20007ffe0ff */
[----:B------:R-:W-:-:S04]  /*04f0*/  DEPBAR.LE SB5, 0x2 ;  /* 0x0000d0800000791a */ /* 0x000fc80000000000 */
[----:B------:R-:W-:Y:S01]  /*0500*/  @P3 FADD R27, -R12, -RZ ;  /* 0x800000ff0c1b3221 */ /* 0x000fe20000000100 */
[----:B------:R-:W-:Y:S02]  /*0510*/  @P2 I2FP.F32.U32 R10, R10 ;  /* 0x0000000a000a2245 */ /* 0x000fe40000201000 */
[----:B------:R-:W-:Y:S01]  /*0520*/  MOV R5, RZ ;  /* 0x000000ff00057202 */ /* 0x000fe20000000f00 */
[----:B------:R-:W-:Y:S01]  /*0530*/  FADD R27, R0, R27 ;  /* 0x0000001b001b7221 */ /* 0x000fe20000000000 */
[----:B------:R-:W-:-:S04]  /*0540*/  DEPBAR.LE SB5, 0x1 ;  /* 0x0000d0400000791a */ /* 0x000fc80000000000 */
[----:B------:R-:W-:Y:S01]  /*0550*/  FADD R0, R11, R4 ;  /* 0x000000040b007221 */ /* 0x000fe20000000000 */
[----:B------:R-:W-:Y:S01]  /*0560*/  IMAD.MOV.U32 R11, RZ, RZ, RZ ;  /* 0x000000ffff0b7224 */ /* 0x000fe200078e00ff */
[----:B------:R-:W-:Y:S02]  /*0570*/  @P1 I2FP.F32.U32 R4, R14 ;  /* 0x0000000e00041245 */ /* 0x000fe40000201000 */
[----:B------:R-:W-:Y:S01]  /*0580*/  @P0 I2FP.F32.U32 R12, R16 ;  /* 0x00000010000c0245 */ /* 0x000fe20000201000 */
[----:B------:R-:W5:Y:S01]  /*0590*/  @P2 TEX.LL RZ, R21, R10, R15, UR4, 2D, 0x1 ;  /* 0x28ff040f0a152f60 */ /* 0x000f6200089e01ff */
[----:B------:R-:W5:Y:S01]  /*05a0*/  @P1 TEX.LL RZ, R18, R4, R15, UR4, 2D, 0x1 ;  /* 0x28ff040f04121f60 */ /* 0x000f6200089e01ff */
[----:B------:R0:W-:Y:S01]  /*05b0*/  @P1 TEX.LL RZ, R20, R6, R15, UR4, 2D, 0x1 ;  /* 0x28ff040f06141f60 */ /* 0x0001e200089e01ff */
[----:B------:R-:W5:Y:S01]  /*05c0*/  @P0 TEX.LL RZ, R17, R12, R15, UR4, 2D, 0x1 ;  /* 0x28ff040f0c110f60 */ /* 0x000f6200089e01ff */
[----:B------:R-:W-:Y:S01]  /*05d0*/  @!P0 TEX.LL RZ, R25, R2, R15, UR4, 2D, 0x1 ;  /* 0x28ff040f02198f60 */ /* 0x000fe200089e01ff */
[----:B------:R-:W-:-:S04]  /*05e0*/  ISETP.GE.AND P3, PT, R24, R19, PT ;  /* 0x000000131800720c */ /* 0x000fc80003f66270 */
[----:B------:R-:W-:-:S13]  /*05f0*/  ISETP.GT.AND P3, PT, R24, -0x1, !P3 ;  /* 0xffffffff1800780c */ /* 0x000fda0005f64270 */
[----:B------:R-:W-:Y:S01]  /*0600*/  @!P3 TEX.LL RZ, R23, R2, R15, UR4, 2D, 0x1 ;  /* 0x28ff040f0217bf60 */ /* 0x000fe200089e01ff */
[----:B------:R-:W-:Y:S01]  /*0610*/  ISETP.GE.AND P1, PT, R22, R19, PT ;  /* 0x000000131600720c */ /* 0x000fe20003f26270 */
[----:B------:R-:W-:-:S04]  /*0620*/  DEPBAR.LE SB5, 0x3 ;  /* 0x0000d0c00000791a */ /* 0x000fc80000000000 */
[----:B------:R-:W-:Y:S01]  /*0630*/  FFMA R27, R26, 2, R27 ;  /* 0x400000001a1b7823 */ /* 0x000fe2000000001b */
[----:B------:R-:W-:Y:S01]  /*0640*/  VIADD R26, R24, 0x2 ;  /* 0x00000002181a7836 */ /* 0x000fe20000000000 */
[----:B------:R-:W-:Y:S02]  /*0650*/  @P0 I2FP.F32.U32 R8, R16 ;  /* 0x0000001000080245 */ /* 0x000fe40000201000 */
[----:B------:R-:W-:Y:S02]  /*0660*/  ISETP.GT.AND P1, PT, R22, -0x1, !P1 ;  /* 0xffffffff1600780c */ /* 0x000fe40004f24270 */
[C---:B------:R-:W-:Y:S02]  /*0670*/  ISETP.GE.AND P2, PT, R26.reuse, R19, PT ;  /* 0x000000131a00720c */ /* 0x040fe40003f46270 */
[----:B0-----:R-:W-:Y:S02]  /*0680*/  @P3 I2FP.F32.U32 R6, R24 ;  /* 0x0000001800063245 */ /* 0x001fe40000201000 */
[----:B------:R-:W-:-:S02]  /*0690*/  ISETP.GT.AND P2, PT, R26, -0x1, !P2 ;  /* 0xffffffff1a00780c */ /* 0x000fc40005744270 */
[----:B------:R-:W-:Y:S01]  /*06a0*/  @P3 I2FP.F32.U32 R4, R24 ;  /* 0x0000001800043245 */ /* 0x000fe20000201000 */
[----:B------:R-:W-:-:S04]  /*06b0*/  DEPBAR.LE SB5, 0x1 ;  /* 0x0000d0400000791a */ /* 0x000fc80000000000 */
[----:B------:R-:W-:Y:S01]  /*06c0*/  FFMA R21, RZ, R21, R0 ;  /* 0x00000015ff157223 */ /* 0x000fe20000000000 */
[----:B------:R-:W-:Y:S02]  /*06d0*/  FFMA R10, RZ, R18, R27 ;  /* 0x00000012ff0a7223 */ /* 0x000fe4000000001b */
[----:B------:R-:W-:Y:S01]  /*06e0*/  @!P1 TEX.LL RZ, R18, R2, R15, UR4, 2D, 0x1 ;  /* 0x28ff040f02129f60 */ /* 0x000fe200089e01ff */
[----:B------:R-:W-:Y:S01]  /*06f0*/  @!P1 TEX.LL RZ, R19, R2, R15, UR4, 2D, 0x1 ;  /* 0x28ff040f02139f60 */ /* 0x000fe200089e01ff */
[----:B------:R-:W5:Y:S01]  /*0700*/  @P0 TEX.LL RZ, R25, R8, R15, UR4, 2D, 0x1 ;  /* 0x28ff040f08190f60 */ /* 0x000f6200089e01ff */
[----:B------:R-:W5:Y:S01]  /*0710*/  @P3 TEX.LL RZ, R23, R6, R15, UR4, 2D, 0x1 ;  /* 0x28ff040f06173f60 */ /* 0x000f6200089e01ff */
[----:B------:R-:W-:-:S04]  /*0720*/  DEPBAR.LE SB5, 0x2 ;  /* 0x0000d0800000791a */ /* 0x000fc80000000000 */
[----:B------:R-:W-:Y:S01]  /*0730*/  FADD R17, R17, R17 ;  /* 0x0000001111117221 */ /* 0x000fe20000000000 */
[----:B------:R-:W-:Y:S02]  /*0740*/  FFMA R0, RZ, R20, R21 ;  /* 0x00000014ff007223 */ /* 0x000fe40000000015 */
[----:B------:R-:W5:Y:S01]  /*0750*/  @!P3 TEX.LL RZ, R20, R2, R15, UR4, 2D, 0x1 ;  /* 0x28ff040f0214bf60 */ /* 0x000f6200089e01ff */
[----:B------:R-:W5:Y:S01]  /*0760*/  @P3 TEX.LL RZ, R4, R4, R15, UR4, 2D, 0x1 ;  /* 0x28ff040f04043f60 */ /* 0x000f6200089e01ff */
[----:B------:R-:W-:Y:S01]  /*0770*/  FADD R24, R10, -R17 ;  /* 0x800000110a187221 */ /* 0x000fe20000000000 */
[----:B------:R-:W-:Y:S01]  /*0780*/  @P1 I2FP.F32.U32 R10, R22 ;  /* 0x00000016000a1245 */ /* 0x000fe20000201000 */
[----:B------:R-:W-:Y:S01]  /*0790*/  IMAD.MOV.U32 R27, RZ, RZ, RZ ;  /* 0x000000ffff1b7224 */ /* 0x000fe200078e00ff */
[-C--:B------:R-:W-:Y:S01]  /*07a0*/  @P2 I2FP.F32.U32 R16, R26.reuse ;  /* 0x0000001a00102245 */ /* 0x080fe20000201000 */
[----:B------:R-:W-:Y:S01]  /*07b0*/  HFMA2 R17, -RZ, RZ, 0, 0 ;  /* 0x00000000ff117431 */ /* 0x000fe200000001ff */
[----:B------:R-:W-:Y:S01]  /*07c0*/  @P2 I2FP.F32.U32 R26, R26 ;  /* 0x0000001a001a2245 */ /* 0x000fe20000201000 */
[----:B------:R-:W5:Y:S01]  /*07d0*/  @P1 TEX.LL RZ, R18, R10, R15, UR4, 2D, 0x1 ;  /* 0x28ff040f0a121f60 */ /* 0x000f6200089e01ff */
[----:B------:R-:W5:Y:S01]  /*07e0*/  @!P2 TEX.LL RZ, R6, R2, R15, UR4, 2D, 0x1 ;  /* 0x28ff040f0206af60 */ /* 0x000f6200089e01ff */
[----:B------:R-:W5:Y:S01]  /*07f0*/  @!P2 TEX.LL RZ, R5, R2, R15, UR4, 2D, 0x1 ;  /* 0x28ff040f0205af60 */ /* 0x000f6200089e01ff */
[----:B------:R-:W-:-:S02]  /*0800*/  @P1 I2FP.F32.U32 R12, R22 ;  /* 0x00000016000c1245 */ /* 0x000fc40000201000 */
[----:B------:R-:W5:Y:S02]  /*0810*/  @P2 TEX.LL RZ, R26, R26, R15, UR4, 2D, 0x1 ;  /* 0x28ff040f1a1a2f60 */ /* 0x000f6400089e01ff */
[----:B------:R-:W5:Y:S01]  /*0820*/  @P1 TEX.LL RZ, R19, R12, R15, UR4, 2D, 0x1 ;  /* 0x28ff040f0c131f60 */ /* 0x000f6200089e01ff */
[----:B------:R0:W5:Y:S01]  /*0830*/  @P2 TEX.LL RZ, R16, R16, R15, UR4, 2D, 0x1 ;  /* 0x28ff040f10102f60 */ /* 0x00016200089e01ff */
[----:B------:R-:W-:Y:S01]  /*0840*/  BSSY.RECONVERGENT B0, `(.L_x_0) ;  /* 0x0000020000007945 */ /* 0x000fe20003800200 */
[----:B0-----:R-:W0:Y:S01]  /*0850*/  LDCU.64 UR4, c[0x0][0x358] ;  /* 0x00006b00ff0477ac */ /* 0x001e220008000a00 */
[----:B------:R-:W-:-:S04]  /*0860*/  DEPBAR.LE SB5, 0x7 ;  /* 0x0000d1c00000791a */ /* 0x000fc80000000000 */
[----:B------:R-:W-:Y:S01]  /*0870*/  FFMA R25, RZ, R25, R0 ;  /* 0x00000019ff197223 */ /* 0x000fe20000000000 */
[----:B------:R-:W-:Y:S01]  /*0880*/  FADD R0, R24, R23 ;  /* 0x0000001718007221 */ /* 0x000fe20000000000 */
[----:B------:R-:W-:Y:S01]  /*0890*/  @!P3 FADD R20, -R20, -RZ ;  /* 0x800000ff1414b221 */ /* 0x000fe20000000100 */
[----:B------:R-:W-:-:S04]  /*08a0*/  DEPBAR.LE SB5, 0x5 ;  /* 0x0000d1400000791a */ /* 0x000fc80000000000 */
[----:B------:R-:W-:-:S04]  /*08b0*/  @P3 FADD R20, -R4, -RZ ;  /* 0x800000ff04143221 */ /* 0x000fc80000000100 */
[----:B------:R-:W-:Y:S01]  /*08c0*/  FADD R25, R25, R20 ;  /* 0x0000001419197221 */ /* 0x000fe20000000000 */
[----:B------:R-:W-:Y:S01]  /*08d0*/  FADD R18, R18, R18 ;  /* 0x0000001212127221 */ /* 0x000fe20000000000 */
[----:B------:R-:W-:-:S04]  /*08e0*/  DEPBAR.LE SB5, 0x3 ;  /* 0x0000d0c00000791a */ /* 0x000fc80000000000 */
[----:B------:R-:W-:Y:S01]  /*08f0*/  @!P2 FADD R6, -R6, -RZ ;  /* 0x800000ff0606a221 */ /* 0x000fe20000000100 */
[----:B------:R-:W-:Y:S01]  /*0900*/  @!P2 FADD R5, -R5, -RZ ;  /* 0x800000ff0505a221 */ /* 0x000fe20000000100 */
[----:B------:R-:W-:Y:S01]  /*0910*/  FADD R25, R25, -R18 ;  /* 0x8000001219197221 */ /* 0x000fe20000000000 */
[----:B-----5:R-:W-:Y:S01]  /*0920*/  @P2 FADD R6, -R26, -RZ ;  /* 0x800000ff1a062221 */ /* 0x020fe20000000100 */
[----:B------:R-:W-:Y:S01]  /*0930*/  FFMA R0, RZ, R19, R0 ;  /* 0x00000013ff007223 */ /* 0x000fe20000000000 */
[----:B------:R-:W-:Y:S02]  /*0940*/  @P2 FADD R5, -R16, -RZ ;  /* 0x800000ff10052221 */ /* 0x000fe40000000100 */
[----:B------:R-:W-:Y:S02]  /*0950*/  FADD R6, R25, R6 ;  /* 0x0000000619067221 */ /* 0x000fe40000000000 */
[----:B------:R-:W-:Y:S02]  /*0960*/  FADD R5, R0, R5 ;  /* 0x0000000500057221 */ /* 0x000fe40000000000 */
[----:B------:R-:W-:-:S04]  /*0970*/  FMUL R6, R6, R6 ;  /* 0x0000000606067220 */ /* 0x000fc80000400000 */
[----:B------:R-:W-:-:S04]  /*0980*/  FFMA R3, R5, R5, R6 ;  /* 0x0000000505037223 */ /* 0x000fc80000000006 */
[----:B------:R1:W2:Y:S01]  /*0990*/  MUFU.RSQ R2, R3 ;  /* 0x0000000300027308 */ /* 0x0002a20000001400 */
[----:B------:R-:W-:-:S04]  /*09a0*/  IADD3 R0, PT, PT, R3, -0xd000000, RZ ;  /* 0xf300000003007810 */ /* 0x000fc80007ffe0ff */
[----:B------:R-:W-:-:S13]  /*09b0*/  ISETP.GT.U32.AND P0, PT, R0, 0x727fffff, PT ;  /* 0x727fffff0000780c */ /* 0x000fda0003f04070 */
[----:B012---:R-:W-:Y:S05]  /*09c0*/  @!P0 BRA `(.L_x_1) ;  /* 0x00000000000c8947 */ /* 0x007fea0003800000 */
[----:B------:R-:W-:-:S07]  /*09d0*/  MOV R7, 0x9f0 ;  /* 0x000009f000077802 */ /* 0x000fce0000000f00 */
[----:B------:R-:W-:Y:S05]  /*09e0*/  CALL.REL.NOINC `($__internal_0_$__cuda_sm20_sqrt_rn_f32_slowpath) ;  /* 0x0000000000307944 */ /* 0x000fea0003c00000 */
[----:B------:R-:W-:Y:S05]  /*09f0*/  BRA `(.L_x_2) ;  /* 0x0000000000107947 */ /* 0x000fea0003800000 */
.L_x_1:
[----:B------:R-:W-:Y:S01]  /*0a00*/  FMUL.FTZ R0, R3, R2 ;  /* 0x0000000203007220 */ /* 0x000fe20000410000 */
[----:B------:R-:W-:-:S03]  /*0a10*/  FMUL.FTZ R2, R2, 0.5 ;  /* 0x3f00000002027820 */ /* 0x000fc60000410000 */
[----:B------:R-:W-:-:S04]  /*0a20*/  FFMA R3, -R0, R0, R3 ;  /* 0x0000000000037223 */ /* 0x000fc80000000103 */
[----:B------:R-:W-:-:S07]  /*0a30*/  FFMA R0, R3, R2, R0 ;  /* 0x0000000203007223 */ /* 0x000fce0000000000 */
.L_x_2:
[----:B------:R-:W-:Y:S05]  /*0a40*/  BSYNC.RECONVERGENT B0 ;  /* 0x0000000000007941 */ /* 0x000fea0003800200 */
.L_x_0:
[----:B------:R-:W0:Y:S01]  /*0a50*/  LDCU.64 UR6, c[0x0][0x380] ;  /* 0x00007000ff0677ac */ /* 0x000e220008000a00 */
[----:B------:R-:W1:Y:S01]  /*0a60*/  F2I.U32.TRUNC.NTZ R5, R0 ;  /* 0x0000000000057305 */ /* 0x000e62000020f000 */
[----:B0-----:R-:W-:-:S04]  /*0a70*/  IADD3 R2, P0, PT, R14, UR6, RZ ;  /* 0x000000060e027c10 */ /* 0x001fc8000ff1e0ff */
[----:B------:R-:W-:-:S05]  /*0a80*/  LEA.HI.X.SX32 R3, R14, UR7, 0x1, P0 ;  /* 0x000000070e037c11 */ /* 0x000fca00080f0eff */
[----:B-1----:R-:W-:Y:S01]  /*0a90*/  STG.E.U8 desc[UR4][R2.64], R5 ;  /* 0x0000000502007986 */ /* 0x002fe2000c101104 */
[----:B------:R-:W-:Y:S05]  /*0aa0*/  EXIT ;  /* 0x000000000000794d */ /* 0x000fea0003800000 */
        .weak           $__internal_0_$__cuda_sm20_sqrt_rn_f32_slowpath
        .type           $__internal_0_$__cuda_sm20_sqrt_rn_f32_slowpath,@function
        .size           $__internal_0_$__cuda_sm20_sqrt_rn_f32_slowpath,(.L_x_37 - $__internal_0_$__cuda_sm20_sqrt_rn_f32_slowpath)
$__internal_0_$__cuda_sm20_sqrt_rn_f32_slowpath:
[----:B------:R-:W-:-:S13]  /*0ab0*/  LOP3.LUT P0, RZ, R3, 0x7fffffff, RZ, 0xc0, !PT ;  /* 0x7fffffff03ff7812 */ /* 0x000fda000780c0ff */
[----:B------:R-:W-:Y:S01]  /*0ac0*/  @!P0 IMAD.MOV.U32 R2, RZ, RZ, R3 ;  /* 0x000000ffff028224 */ /* 0x000fe200078e0003 */
[----:B------:R-:W-:Y:S06]  /*0ad0*/  @!P0 BRA `(.L_x_3) ;  /* 0x0000000000448947 */ /* 0x000fec0003800000 */
[----:B------:R-:W-:Y:S02]  /*0ae0*/  FSETP.GEU.FTZ.AND P0, PT, R3, RZ, PT ;  /* 0x000000ff0300720b */ /* 0x000fe40003f1e000 */
[----:B------:R-:W-:-:S11]  /*0af0*/  MOV R0, R3 ;  /* 0x0000000300007202 */ /* 0x000fd60000000f00 */
[----:B------:R-:W-:Y:S01]  /*0b00*/  @!P0 IMAD.MOV.U32 R2, RZ, RZ, 0x7fffffff ;  /* 0x7fffffffff028424 */ /* 0x000fe200078e00ff */
[----:B------:R-:W-:Y:S06]  /*0b10*/  @!P0 BRA `(.L_x_3) ;  /* 0x0000000000348947 */ /* 0x000fec0003800000 */
[----:B------:R-:W-:-:S13]  /*0b20*/  FSETP.GTU.FTZ.AND P0, PT, |R0|, +INF , PT ;  /* 0x7f8000000000780b */ /* 0x000fda0003f1c200 */
[----:B------:R-:W-:Y:S01]  /*0b30*/  @P0 FADD.FTZ R2, R0, 1 ;  /* 0x3f80000000020421 */ /* 0x000fe20000010000 */
[----:B------:R-:W-:Y:S06]  /*0b40*/  @P0 BRA `(.L_x_3) ;  /* 0x0000000000280947 */ /* 0x000fec0003800000 */
[----:B------:R-:W-:-:S13]  /*0b50*/  FSETP.NEU.FTZ.AND P0, PT, |R0|, +INF , PT ;  /* 0x7f8000000000780b */ /* 0x000fda0003f1d200 */
[----:B------:R-:W-:-:S04]  /*0b60*/  @P0 FFMA R3, R0, 1.84467440737095516160e+19, RZ ;  /* 0x5f80000000030823 */ /* 0x000fc800000000ff */
[----:B------:R-:W0:Y:S02]  /*0b70*/  @P0 MUFU.RSQ R2, R3 ;  /* 0x0000000300020308 */ /* 0x000e240000001400 */
[----:B0-----:R-:W-:Y:S01]  /*0b80*/  @P0 FMUL.FTZ R4, R3, R2 ;  /* 0x0000000203040220 */ /* 0x001fe20000410000 */
[----:B------:R-:W-:Y:S01]  /*0b90*/  @P0 FMUL.FTZ R6, R2, 0.5 ;  /* 0x3f00000002060820 */ /* 0x000fe20000410000 */
[----:B------:R-:W-:Y:S02]  /*0ba0*/  @!P0 MOV R2, R0 ;  /* 0x0000000000028202 */ /* 0x000fe40000000f00 */
[----:B------:R-:W-:-:S04]  /*0bb0*/  @P0 FADD.FTZ R5, -R4, -RZ ;  /* 0x800000ff04050221 */ /* 0x000fc80000010100 */
[----:B------:R-:W-:-:S04]  /*0bc0*/  @P0 FFMA R5, R4, R5, R3 ;  /* 0x0000000504050223 */ /* 0x000fc80000000003 */
[----:B------:R-:W-:-:S04]  /*0bd0*/  @P0 FFMA R5, R5, R6, R4 ;  /* 0x0000000605050223 */ /* 0x000fc80000000004 */
[----:B------:R-:W-:-:S07]  /*0be0*/  @P0 FMUL.FTZ R2, R5, 2.3283064365386962891e-10 ;  /* 0x2f80000005020820 */ /* 0x000fce0000410000 */
.L_x_3:
[----:B------:R-:W-:Y:S02]  /*0bf0*/  HFMA2 R3, -RZ, RZ, 0, 0 ;  /* 0x00000000ff037431 */ /* 0x000fe400000001ff */
[----:B------:R-:W-:Y:S01]  /*0c00*/  IMAD.MOV.U32 R0, RZ, RZ, R2 ;  /* 0x000000ffff007224 */ /* 0x000fe200078e0002 */
[----:B------:R-:W-:-:S04]  /*0c10*/  MOV R2, R7 ;  /* 0x0000000700027202 */ /* 0x000fc80000000f00 */
[----:B------:R-:W-:Y:S05]  /*0c20*/  RET.REL.NODEC R2 `(_Z12sobelTexturePhyii) ;  /* 0xfffffff002f47950 */ /* 0x000fea0003c3ffff */
.L_x_4:
[----:B------:R-:W-:-:S00]  /*0c30*/  BRA `(.L_x_4) ;  /* 0xfffffffc00fc7947 */ /* 0x000fc0000383ffff */
[----:B------:R-:W-:-:S00]  /*0c40*/  NOP ;  /* 0x0000000000007918 */ /* 0x000fc00000000000 */
        /* <DEDUP_REMOVED lines=11> */
.L_x_37:


//--------------------- .text._Z5sobelPhS_ii      --------------------------
	.section	.text._Z5sobelPhS_ii,"ax",@progbits
	.align	128
        .global         _Z5sobelPhS_ii
        .type           _Z5sobelPhS_ii,@function
        .size           _Z5sobelPhS_ii,(.L_x_38 - _Z5sobelPhS_ii)
        .other          _Z5sobelPhS_ii,@"STO_CUDA_ENTRY STV_DEFAULT"
_Z5sobelPhS_ii:
.text._Z5sobelPhS_ii:
[----:B------:R-:W-:Y:S01]  /*0000*/  LDC R1, c[0x0][0x37c] ;  /* 0x0000df00ff017b82 */ /* 0x000fe20000000800 */
[----:B------:R-:W0:Y:S07]  /*0010*/  S2R R7, SR_TID.Y ;  /* 0x0000000000077919 */ /* 0x000e2e0000002200 */
[----:B------:R-:W1:Y:S01]  /*0020*/  LDC R0, c[0x0][0x360] ;  /* 0x0000d800ff007b82 */ /* 0x000e620000000800 */
[----:B------:R-:W2:Y:S01]  /*0030*/  LDCU.64 UR8, c[0x0][0x390] ;  /* 0x00007200ff0877ac */ /* 0x000ea20008000a00 */
[----:B------:R-:W-:Y:S01]  /*0040*/  PLOP3.LUT P4, PT, PT, PT, PT, 0x8, 0x80 ;  /* 0x000000000080781c */ /* 0x000fe20003f8e170 */
[----:B------:R-:W3:Y:S01]  /*0050*/  S2R R5, SR_TID.X ;  /* 0x0000000000057919 */ /* 0x000ee20000002100 */
[----:B------:R-:W-:Y:S04]  /*0060*/  BSSY.RECONVERGENT B0, `(.L_x_5) ;  /* 0x0000027000007945 */ /* 0x000fe80003800200 */
[----:B------:R-:W4:Y:S08]  /*0070*/  LDC R4, c[0x0][0x364] ;  /* 0x0000d900ff047b82 */ /* 0x000f300000000800 */
[----:B------:R-:W5:Y:S08]  /*0080*/  S2UR UR6, SR_CTAID.Y ;  /* 0x00000000000679c3 */ /* 0x000f700000002600 */
[----:B------:R-:W2:Y:S01]  /*0090*/  S2UR UR4, SR_CTAID.X ;  /* 0x00000000000479c3 */ /* 0x000ea20000002500 */
[C---:B-1----:R-:W-:Y:S01]  /*00a0*/  VIADD R3, R0.reuse, 0xffffffff ;  /* 0xffffffff00037836 */ /* 0x042fe20000000000 */
[----:B------:R-:W-:-:S02]  /*00b0*/  IADD3 R0, PT, PT, R0, -0x2, RZ ;  /* 0xfffffffe00007810 */ /* 0x000fc40007ffe0ff */
[----:B0-----:R-:W-:-:S04]  /*00c0*/  ISETP.NE.AND P1, PT, R7, RZ, PT ;  /* 0x000000ff0700720c */ /* 0x001fc80003f25270 */
[----:B------:R-:W0:Y:S01]  /*00d0*/  S2UR UR5, SR_CgaCtaId ;  /* 0x00000000000579c3 */ /* 0x000e220000008800 */
[----:B----4-:R-:W-:Y:S01]  /*00e0*/  VIADD R2, R4, 0xfffffffe ;  /* 0xfffffffe04027836 */ /* 0x010fe20000000000 */
[----:B---3--:R-:W-:-:S04]  /*00f0*/  ISETP.EQ.OR P1, PT, R5, RZ, !P1 ;  /* 0x000000ff0500720c */ /* 0x008fc80004f22670 */
[----:B------:R-:W-:Y:S01]  /*0100*/  ISETP.GE.U32.OR P1, PT, R5, R3, P1 ;  /* 0x000000030500720c */ /* 0x000fe20000f26470 */
[----:B-----5:R-:W-:Y:S01]  /*0110*/  IMAD R2, R2, UR6, R7 ;  /* 0x0000000602027c24 */ /* 0x020fe2000f8e0207 */
[----:B------:R-:W1:Y:S03]  /*0120*/  LDCU.64 UR6, c[0x0][0x358] ;  /* 0x00006b00ff0677ac */ /* 0x000e660008000a00 */
[C---:B------:R-:W-:Y:S01]  /*0130*/  VIADD R3, R2.reuse, 0xffffffff ;  /* 0xffffffff02037836 */ /* 0x040fe20000000000 */
[----:B--2---:R-:W-:Y:S01]  /*0140*/  ISETP.GT.AND P2, PT, R2, UR8, PT ;  /* 0x0000000802007c0c */ /* 0x004fe2000bf44270 */
[----:B------:R-:W-:-:S03]  /*0150*/  IMAD R0, R0, UR4, R5 ;  /* 0x0000000400007c24 */ /* 0x000fc6000f8e0205 */
[----:B------:R-:W-:Y:S01]  /*0160*/  ISETP.GT.AND P0, PT, R3, UR8, PT ;  /* 0x0000000803007c0c */ /* 0x000fe2000bf04270 */
[----:B------:R-:W-:Y:S01]  /*0170*/  UMOV UR4, 0x400 ;  /* 0x0000040000047882 */ /* 0x000fe20000000000 */
[----:B------:R-:W-:Y:S01]  /*0180*/  ISETP.GT.AND P2, PT, R2, 0x1, !P2 ;  /* 0x000000010200780c */ /* 0x000fe20005744270 */
[----:B------:R-:W-:Y:S01]  /*0190*/  @!P1 VIADD R2, R4, 0xffffffff ;  /* 0xffffffff04029836 */ /* 0x000fe20000000000 */
[----:B------:R-:W-:Y:S01]  /*01a0*/  IADD3 R0, PT, PT, R0, -0x1, RZ ;  /* 0xffffffff00007810 */ /* 0x000fe20007ffe0ff */
[----:B0-----:R-:W-:-:S03]  /*01b0*/  ULEA UR4, UR5, UR4, 0x18 ;  /* 0x0000000405047291 */ /* 0x001fc6000f8ec0ff */
[C---:B------:R-:W-:Y:S02]  /*01c0*/  ISETP.LE.AND P0, PT, R0.reuse, UR9, !P0 ;  /* 0x0000000900007c0c */ /* 0x040fe4000c703270 */
[C---:B------:R-:W-:Y:S02]  /*01d0*/  ISETP.GE.AND P3, PT, R0.reuse, UR9, PT ;  /* 0x0000000900007c0c */ /* 0x040fe4000bf66270 */
[C---:B------:R-:W-:Y:S02]  /*01e0*/  @!P1 ISETP.LT.U32.AND P4, PT, R7.reuse, R2, P0 ;  /* 0x000000020700920c */ /* 0x040fe40000781070 */
[----:B------:R-:W-:Y:S02]  /*01f0*/  LEA R2, R7, UR4, 0x4 ;  /* 0x0000000407027c11 */ /* 0x000fe4000f8e20ff */
[----:B------:R-:W-:Y:S02]  /*0200*/  ISETP.GT.AND P3, PT, R0, RZ, !P3 ;  /* 0x000000ff0000720c */ /* 0x000fe40005f64270 */
[----:B------:R-:W-:Y:S01]  /*0210*/  IADD3 R6, PT, PT, R2, R5, RZ ;  /* 0x0000000502067210 */ /* 0x000fe20007ffe0ff */
[----:B------:R-:W-:Y:S01]  /*0220*/  IMAD R2, R3, UR9, R0 ;  /* 0x0000000903027c24 */ /* 0x000fe2000f8e0200 */
[----:B------:R-:W-:Y:S01]  /*0230*/  PLOP3.LUT P2, PT, P3, P2, PT, 0x80, 0x8 ;  /* 0x000000000008781c */ /* 0x000fe20001f45070 */
[----:B-1----:R-:W-:-:S12]  /*0240*/  @!P0 BRA `(.L_x_6) ;  /* 0x0000000000208947 */ /* 0x002fd80003800000 */
[----:B------:R-:W-:Y:S05]  /*0250*/  @!P2 BRA `(.L_x_7) ;  /* 0x000000000018a947 */ /* 0x000fea0003800000 */
[----:B------:R-:W0:Y:S02]  /*0260*/  LDCU.64 UR4, c[0x0][0x388] ;  /* 0x00007100ff0477ac */ /* 0x000e240008000a00 */
[----:B0-----:R-:W-:-:S04]  /*0270*/  IADD3 R4, P0, PT, R2, UR4, RZ ;  /* 0x0000000402047c10 */ /* 0x001fc8000ff1e0ff */
[----:B------:R-:W-:-:S06]  /*0280*/  LEA.HI.X.SX32 R5, R2, UR5, 0x1, P0 ;  /* 0x0000000502057c11 */ /* 0x000fcc00080f0eff */
[----:B------:R-:W2:Y:S04]  /*0290*/  LDG.E.U8 R5, desc[UR6][R4.64] ;  /* 0x0000000604057981 */ /* 0x000ea8000c1e1100 */
[----:B--2---:R0:W-:Y:S01]  /*02a0*/  STS.U8 [R6], R5 ;  /* 0x0000000506007388 */ /* 0x0041e20000000000 */
[----:B------:R-:W-:Y:S05]  /*02b0*/  BRA `(.L_x_6) ;  /* 0x0000000000047947 */ /* 0x000fea0003800000 */
.L_x_7:
[----:B------:R1:W-:Y:S02]  /*02c0*/  STS.U8 [R6], RZ ;  /* 0x000000ff06007388 */ /* 0x0003e40000000000 */
.L_x_6:
[----:B------:R-:W-:Y:S05]  /*02d0*/  BSYNC.RECONVERGENT B0 ;  /* 0x0000000000007941 */ /* 0x000fea0003800200 */
.L_x_5:
[----:B------:R-:W-:Y:S06]  /*02e0*/  BAR.SYNC.DEFER_BLOCKING 0x0 ;  /* 0x0000000000007b1d */ /* 0x000fec0000010000 */
[----:B------:R-:W-:Y:S05]  /*02f0*/  @!P4 EXIT ;  /* 0x000000000000c94d */ /* 0x000fea0003800000 */
[----:B0-----:R-:W0:Y:S01]  /*0300*/  LDS.U8 R5, [R6+-0x10] ;  /* 0xfffff00006057984 */ /* 0x001e220000000000 */
[----:B------:R-:W-:Y:S03]  /*0310*/  BSSY.RECONVERGENT B0, `(.L_x_8) ;  /* 0x0000031000007945 */ /* 0x000fe60003800200 */
[----:B------:R-:W2:Y:S04]  /*0320*/  LDS.U8 R3, [R6+-0xf] ;  /* 0xfffff10006037984 */ /* 0x000ea80000000000 */
[----:B------:R-:W3:Y:S04]  /*0330*/  LDS.U8 R0, [R6+-0x11] ;  /* 0xffffef0006007984 */ /* 0x000ee80000000000 */
[----:B------:R-:W4:Y:S04]  /*0340*/  LDS.U8 R4, [R6+-0x1] ;  /* 0xffffff0006047984 */ /* 0x000f280000000000 */
[----:B------:R-:W5:Y:S04]  /*0350*/  LDS.U8 R8, [R6+0xf] ;  /* 0x00000f0006087984 */ /* 0x000f680000000000 */
[----:B------:R-:W1:Y:S04]  /*0360*/  LDS.U8 R7, [R6+0x1] ;  /* 0x0000010006077984 */ /* 0x000e680000000000 */
[----:B------:R-:W1:Y:S04]  /*0370*/  LDS.U8 R12, [R6+0x10] ;  /* 0x00001000060c7984 */ /* 0x000e680000000000 */
[----:B------:R1:W1:Y:S01]  /*0380*/  LDS.U8 R9, [R6+0x11] ;  /* 0x0000110006097984 */ /* 0x0002620000000000 */
[----:B0-----:R-:W-:Y:S01]  /*0390*/  IMAD.SHL.U32 R5, R5, 0x2, RZ ;  /* 0x0000000205057824 */ /* 0x001fe200078e00ff */
[----:B--2---:R1:W0:Y:S01]  /*03a0*/  I2F.U16 R10, R3 ;  /* 0x00000003000a7306 */ /* 0x0042220000101000 */
[----:B------:R-:W-:-:S03]  /*03b0*/  IADD3 R13, PT, PT, -R3, RZ, RZ ;  /* 0x000000ff030d7210 */ /* 0x000fc60007ffe1ff */
[----:B------:R-:W-:Y:S02]  /*03c0*/  I2FP.F32.U32 R11, R5 ;  /* 0x00000005000b7245 */ /* 0x000fe40000201000 */
[----:B---3--:R-:W-:Y:S02]  /*03d0*/  I2FP.F32.U32 R0, R0 ;  /* 0x0000000000007245 */ /* 0x008fe40000201000 */
[----:B------:R-:W-:Y:S01]  /*03e0*/  I2FP.F32.S32 R5, R13 ;  /* 0x0000000d00057245 */ /* 0x000fe20000201400 */
[----:B----4-:R-:W-:Y:S02]  /*03f0*/  IMAD.SHL.U32 R4, R4, 0x2, RZ ;  /* 0x0000000204047824 */ /* 0x010fe400078e00ff */
[C---:B------:R-:W-:Y:S02]  /*0400*/  FADD R11, R0.reuse, R11 ;  /* 0x0000000b000b7221 */ /* 0x040fe40000000000 */
[----:B------:R-:W-:Y:S01]  /*0410*/  FADD R5, R0, R5 ;  /* 0x0000000500057221 */ /* 0x000fe20000000000 */
[----:B-----5:R-:W-:-:S02]  /*0420*/  IADD3 R0, PT, PT, -R8, RZ, RZ ;  /* 0x000000ff08007210 */ /* 0x020fc40007ffe1ff */
[----:B------:R-:W2:Y:S01]  /*0430*/  I2F.U16 R8, R8 ;  /* 0x0000000800087306 */ /* 0x000ea20000101000 */
[----:B-1----:R-:W-:Y:S01]  /*0440*/  IMAD.U32 R3, R7, -0x2, RZ ;  /* 0xfffffffe07037824 */ /* 0x002fe200078e00ff */
[----:B------:R-:W-:Y:S01]  /*0450*/  I2FP.F32.U32 R4, R4 ;  /* 0x0000000400047245 */ /* 0x000fe20000201000 */
[----:B0-----:R-:W-:Y:S01]  /*0460*/  FADD R10, R11, R10 ;  /* 0x0000000a0b0a7221 */ /* 0x001fe20000000000 */
[----:B------:R-:W-:Y:S02]  /*0470*/  I2FP.F32.S32 R7, R0 ;  /* 0x0000000000077245 */ /* 0x000fe40000201400 */
[----:B------:R-:W-:Y:S01]  /*0480*/  LEA R6, -R12, RZ, 0x1 ;  /* 0x000000ff0c067211 */ /* 0x000fe200078e09ff */
[----:B------:R-:W-:Y:S01]  /*0490*/  FADD R4, R5, R4 ;  /* 0x0000000405047221 */ /* 0x000fe20000000000 */
[----:B------:R-:W-:Y:S01]  /*04a0*/  I2FP.F32.S32 R3, R3 ;  /* 0x0000000300037245 */ /* 0x000fe20000201400 */
[----:B------:R-:W-:Y:S01]  /*04b0*/  IMAD.MOV R0, RZ, RZ, -R9 ;  /* 0x000000ffff007224 */ /* 0x000fe200078e0a09 */
[----:B------:R-:W-:Y:S01]  /*04c0*/  I2FP.F32.S32 R6, R6 ;  /* 0x0000000600067245 */ /* 0x000fe20000201400 */
[----:B------:R-:W-:-:S02]  /*04d0*/  FADD R7, R10, R7 ;  /* 0x000000070a077221 */ /* 0x000fc40000000000 */
[----:B------:R-:W-:Y:S01]  /*04e0*/  FADD R3, R4, R3 ;  /* 0x0000000304037221 */ /* 0x000fe20000000000 */
[----:B------:R-:W-:Y:S01]  /*04f0*/  I2FP.F32.S32 R0, R0 ;  /* 0x0000000000007245 */ /* 0x000fe20000201400 */
[----:B------:R-:W-:Y:S02]  /*0500*/  FADD R7, R7, R6 ;  /* 0x0000000607077221 */ /* 0x000fe40000000000 */
[----:B--2---:R-:W-:Y:S02]  /*0510*/  FADD R3, R3, R8 ;  /* 0x0000000803037221 */ /* 0x004fe40000000000 */
[----:B------:R-:W-:Y:S02]  /*0520*/  FADD R7, R0, R7 ;  /* 0x0000000700077221 */ /* 0x000fe40000000000 */
[----:B------:R-:W-:Y:S02]  /*0530*/  FADD R3, R3, R0 ;  /* 0x0000000003037221 */ /* 0x000fe40000000000 */
[----:B------:R-:W-:-:S04]  /*0540*/  FMUL R0, R7, R7 ;  /* 0x0000000707007220 */ /* 0x000fc80000400000 */
[----:B------:R-:W-:-:S04]  /*0550*/  FFMA R0, R3, R3, R0 ;  /* 0x0000000303007223 */ /* 0x000fc80000000000 */
[----:B------:R0:W1:Y:S01]  /*0560*/  MUFU.RSQ R3, R0 ;  /* 0x0000000000037308 */ /* 0x0000620000001400 */
[----:B------:R-:W-:-:S04]  /*0570*/  IADD3 R4, PT, PT, R0, -0xd000000, RZ ;  /* 0xf300000000047810 */ /* 0x000fc80007ffe0ff */
[----:B------:R-:W-:-:S13]  /*0580*/  ISETP.GT.U32.AND P0, PT, R4, 0x727fffff, PT ;  /* 0x727fffff0400780c */ /* 0x000fda0003f04070 */
[----:B01----:R-:W-:Y:S05]  /*0590*/  @!P0 BRA `(.L_x_9) ;  /* 0x0000000000108947 */ /* 0x003fea0003800000 */
[----:B------:R-:W-:-:S07]  /*05a0*/  MOV R8, 0x5c0 ;  /* 0x000005c000087802 */ /* 0x000fce0000000f00 */
[----:B------:R-:W-:Y:S05]  /*05b0*/  CALL.REL.NOINC `($__internal_1_$__cuda_sm20_sqrt_rn_f32_slowpath) ;  /* 0x0000000000347944 */ /* 0x000fea0003c00000 */
[----:B------:R-:W-:Y:S01]  /*05c0*/  IMAD.MOV.U32 R0, RZ, RZ, R3 ;  /* 0x000000ffff007224 */ /* 0x000fe200078e0003 */
[----:B------:R-:W-:Y:S06]  /*05d0*/  BRA `(.L_x_10) ;  /* 0x0000000000107947 */ /* 0x000fec0003800000 */
.L_x_9:
[----:B------:R-:W-:Y:S01]  /*05e0*/  FMUL.FTZ R5, R0, R3 ;  /* 0x0000000300057220 */ /* 0x000fe20000410000 */
[----:B------:R-:W-:-:S03]  /*05f0*/  FMUL.FTZ R3, R3, 0.5 ;  /* 0x3f00000003037820 */ /* 0x000fc60000410000 */
[----:B------:R-:W-:-:S04]  /*0600*/  FFMA R0, -R5, R5, R0 ;  /* 0x0000000505007223 */ /* 0x000fc80000000100 */
[----:B------:R-:W-:-:S07]  /*0610*/  FFMA R0, R0, R3, R5 ;  /* 0x0000000300007223 */ /* 0x000fce0000000005 */
.L_x_10:
[----:B------:R-:W-:Y:S05]  /*0620*/  BSYNC.RECONVERGENT B0 ;  /* 0x0000000000007941 */ /* 0x000fea0003800200 */
.L_x_8:
[----:B------:R-:W0:Y:S01]  /*0630*/  LDCU.64 UR4, c[0x0][0x380] ;  /* 0x00007000ff0477ac */ /* 0x000e220008000a00 */
[----:B------:R-:W1:Y:S01]  /*0640*/  F2I.U32.TRUNC.NTZ R3, R0 ;  /* 0x0000000000037305 */ /* 0x000e62000020f000 */
[----:B0-----:R-:W-:-:S04]  /*0650*/  IADD3 R4, P0, PT, R2, UR4, RZ ;  /* 0x0000000402047c10 */ /* 0x001fc8000ff1e0ff */
[----:B------:R-:W-:-:S05]  /*0660*/  LEA.HI.X.SX32 R5, R2, UR5, 0x1, P0 ;  /* 0x0000000502057c11 */ /* 0x000fca00080f0eff */
[----:B-1----:R-:W-:Y:S01]  /*0670*/  STG.E.U8 desc[UR6][R4.64], R3 ;  /* 0x0000000304007986 */ /* 0x002fe2000c101106 */
[----:B------:R-:W-:Y:S05]  /*0680*/  EXIT ;  /* 0x000000000000794d */ /* 0x000fea0003800000 */
        .weak           $__internal_1_$__cuda_sm20_sqrt_rn_f32_slowpath
        .type           $__internal_1_$__cuda_sm20_sqrt_rn_f32_slowpath,@function
        .size           $__internal_1_$__cuda_sm20_sqrt_rn_f32_slowpath,(.L_x_38 - $__internal_1_$__cuda_sm20_sqrt_rn_f32_slowpath)
$__internal_1_$__cuda_sm20_sqrt_rn_f32_slowpath:
[----:B------:R-:W-:-:S13]  /*0690*/  LOP3.LUT P0, RZ, R0, 0x7fffffff, RZ, 0xc0, !PT ;  /* 0x7fffffff00ff7812 */ /* 0x000fda000780c0ff */
[----:B------:R-:W-:Y:S01]  /*06a0*/  @!P0 MOV R3, R0 ;  /* 0x0000000000038202 */ /* 0x000fe20000000f00 */
[----:B------:R-:W-:Y:S06]  /*06b0*/  @!P0 BRA `(.L_x_11) ;  /* 0x0000000000408947 */ /* 0x000fec0003800000 */
[----:B------:R-:W-:-:S13]  /*06c0*/  FSETP.GEU.FTZ.AND P0, PT, R0, RZ, PT ;  /* 0x000000ff0000720b */ /* 0x000fda0003f1e000 */
        /* <DEDUP_REMOVED lines=15> */
.L_x_11:
[----:B------:R-:W-:Y:S02]  /*07c0*/  HFMA2 R5, -RZ, RZ, 0, 0 ;  /* 0x00000000ff057431 */ /* 0x000fe400000001ff */
[----:B------:R-:W-:-:S04]  /*07d0*/  IMAD.MOV.U32 R4, RZ, RZ, R8 ;  /* 0x000000ffff047224 */ /* 0x000fc800078e0008 */
[----:B------:R-:W-:Y:S05]  /*07e0*/  RET.REL.NODEC R4 `(_Z5sobelPhS_ii) ;  /* 0xfffffff804047950 */ /* 0x000fea0003c3ffff */
.L_x_12:
        /* <DEDUP_REMOVED lines=9> */
.L_x_38:


//--------------------- .text._Z22histogrammStrideSharedPjPhi --------------------------
	.section	.text._Z22histogrammStrideSharedPjPhi,"ax",@progbits
	.align	128
        .global         _Z22histogrammStrideSharedPjPhi
        .type           _Z22histogrammStrideSharedPjPhi,@function
        .size           _Z22histogrammStrideSharedPjPhi,(.L_x_41 - _Z22histogrammStrideSharedPjPhi)
        .other          _Z22histogrammStrideSharedPjPhi,@"STO_CUDA_ENTRY STV_DEFAULT"
_Z22histogrammStrideSharedPjPhi:
.text._Z22histogrammStrideSharedPjPhi:
[----:B------:R-:W-:Y:S01]  /*0000*/  LDC R1, c[0x0][0x37c] ;  /* 0x0000df00ff017b82 */ /* 0x000fe20000000800 */
[----:B------:R-:W0:Y:S01]  /*0010*/  S2R R0, SR_TID.X ;  /* 0x0000000000007919 */ /* 0x000e220000002100 */
[----:B------:R-:W-:Y:S01]  /*0020*/  BSSY.RECONVERGENT B0, `(.L_x_13) ;  /* 0x0000040000007945 */ /* 0x000fe20003800200 */
[----:B0-----:R-:W-:-:S13]  /*0030*/  ISETP.GT.U32.AND P0, PT, R0, 0xff, PT ;  /* 0x000000ff0000780c */ /* 0x001fda0003f04070 */
[----:B------:R-:W-:Y:S05]  /*0040*/  @P0 BRA `(.L_x_14) ;  /* 0x0000000000f40947 */ /* 0x000fea0003800000 */
[----:B------:R-:W0:Y:S01]  /*0050*/  LDC R10, c[0x0][0x360] ;  /* 0x0000d800ff0a7b82 */ /* 0x000e220000000800 */
[----:B------:R-:W-:Y:S01]  /*0060*/  BSSY.RECONVERGENT B1, `(.L_x_15) ;  /* 0x000002b000017945 */ /* 0x000fe20003800200 */
[----:B0-----:R-:W0:Y:S01]  /*0070*/  I2F.U32.RP R7, R10 ;  /* 0x0000000a00077306 */ /* 0x001e220000209000 */
[----:B------:R-:W-:Y:S01]  /*0080*/  IMAD.IADD R4, R0, 0x1, R10 ;  /* 0x0000000100047824 */ /* 0x000fe200078e020a */
[----:B------:R-:W-:-:S04]  /*0090*/  ISETP.NE.U32.AND P2, PT, R10, RZ, PT ;  /* 0x000000ff0a00720c */ /* 0x000fc80003f45070 */
[C---:B------:R-:W-:Y:S02]  /*00a0*/  ISETP.GE.U32.AND P0, PT, R4.reuse, 0x100, PT ;  /* 0x000001000400780c */ /* 0x040fe40003f06070 */
[----:B------:R-:W-:Y:S02]  /*00b0*/  VIMNMX.U32 R5, PT, PT, R4, 0x100, !PT ;  /* 0x0000010004057848 */ /* 0x000fe40007fe0000 */
[----:B------:R-:W-:-:S04]  /*00c0*/  SEL R6, RZ, 0x1, P0 ;  /* 0x00000001ff067807 */ /* 0x000fc80000000000 */
[----:B------:R-:W-:Y:S01]  /*00d0*/  IADD3 R5, PT, PT, R5, -R4, -R6 ;  /* 0x8000000405057210 */ /* 0x000fe20007ffe806 */
[----:B0-----:R-:W0:Y:S02]  /*00e0*/  MUFU.RCP R7, R7 ;  /* 0x0000000700077308 */ /* 0x001e240000001000 */
[----:B0-----:R-:W-:-:S06]  /*00f0*/  VIADD R2, R7, 0xffffffe ;  /* 0x0ffffffe07027836 */ /* 0x001fcc0000000000 */
[----:B------:R0:W1:Y:S02]  /*0100*/  F2I.FTZ.U32.TRUNC.NTZ R3, R2 ;  /* 0x0000000200037305 */ /* 0x000064000021f000 */
[----:B0-----:R-:W-:Y:S02]  /*0110*/  IMAD.MOV.U32 R2, RZ, RZ, RZ ;  /* 0x000000ffff027224 */ /* 0x001fe400078e00ff */
[----:B-1----:R-:W-:-:S04]  /*0120*/  IMAD.MOV R9, RZ, RZ, -R3 ;  /* 0x000000ffff097224 */ /* 0x002fc800078e0a03 */
[----:B------:R-:W-:-:S04]  /*0130*/  IMAD R9, R9, R10, RZ ;  /* 0x0000000a09097224 */ /* 0x000fc800078e02ff */
[----:B------:R-:W-:-:S06]  /*0140*/  IMAD.HI.U32 R8, R3, R9, R2 ;  /* 0x0000000903087227 */ /* 0x000fcc00078e0002 */
[----:B------:R-:W-:-:S05]  /*0150*/  IMAD.HI.U32 R3, R8, R5, RZ ;  /* 0x0000000508037227 */ /* 0x000fca00078e00ff */
[----:B------:R-:W-:-:S05]  /*0160*/  IADD3 R2, PT, PT, -R3, RZ, RZ ;  /* 0x000000ff03027210 */ /* 0x000fca0007ffe1ff */
[----:B------:R-:W-:-:S05]  /*0170*/  IMAD R5, R10, R2, R5 ;  /* 0x000000020a057224 */ /* 0x000fca00078e0205 */
[----:B------:R-:W-:-:S13]  /*0180*/  ISETP.GE.U32.AND P0, PT, R5, R10, PT ;  /* 0x0000000a0500720c */ /* 0x000fda0003f06070 */
[----:B------:R-:W-:Y:S02]  /*0190*/  @P0 IMAD.IADD R5, R5, 0x1, -R10 ;  /* 0x0000000105050824 */ /* 0x000fe400078e0a0a */
[----:B------:R-:W-:-:S03]  /*01a0*/  @P0 VIADD R3, R3, 0x1 ;  /* 0x0000000103030836 */ /* 0x000fc60000000000 */
[----:B------:R-:W-:-:S13]  /*01b0*/  ISETP.GE.U32.AND P1, PT, R5, R10, PT ;  /* 0x0000000a0500720c */ /* 0x000fda0003f26070 */
[----:B------:R-:W-:Y:S01]  /*01c0*/  @P1 VIADD R3, R3, 0x1 ;  /* 0x0000000103031836 */ /* 0x000fe20000000000 */
[----:B------:R-:W-:-:S05]  /*01d0*/  @!P2 LOP3.LUT R3, RZ, R10, RZ, 0x33, !PT ;  /* 0x0000000aff03a212 */ /* 0x000fca00078e33ff */
[----:B------:R-:W-:-:S05]  /*01e0*/  IMAD.IADD R3, R6, 0x1, R3 ;  /* 0x0000000106037824 */ /* 0x000fca00078e0203 */
[C---:B------:R-:W-:Y:S02]  /*01f0*/  LOP3.LUT R2, R3.reuse, 0x3, RZ, 0xc0, !PT ;  /* 0x0000000303027812 */ /* 0x040fe400078ec0ff */
[----:B------:R-:W-:Y:S02]  /*0200*/  ISETP.GE.U32.AND P1, PT, R3, 0x3, PT ;  /* 0x000000030300780c */ /* 0x000fe40003f26070 */
[----:B------:R-:W-:Y:S02]  /*0210*/  ISETP.NE.AND P0, PT, R2, 0x3, PT ;  /* 0x000000030200780c */ /* 0x000fe40003f05270 */
[----:B------:R-:W-:-:S11]  /*0220*/  MOV R2, R0 ;  /* 0x0000000000027202 */ /* 0x000fd60000000f00 */
[----:B------:R-:W-:Y:S05]  /*0230*/  @!P0 BRA `(.L_x_16) ;  /* 0x0000000000348947 */ /* 0x000fea0003800000 */
[----:B------:R-:W0:Y:S01]  /*0240*/  S2UR UR5, SR_CgaCtaId ;  /* 0x00000000000579c3 */ /* 0x000e220000008800 */
[----:B------:R-:W-:Y:S01]  /*0250*/  VIADD R2, R3, 0x1 ;  /* 0x0000000103027836 */ /* 0x000fe20000000000 */
[----:B------:R-:W-:-:S04]  /*0260*/  UMOV UR4, 0x400 ;  /* 0x0000040000047882 */ /* 0x000fc80000000000 */
[----:B------:R-:W-:-:S05]  /*0270*/  LOP3.LUT R3, R2, 0x3, RZ, 0xc0, !PT ;  /* 0x0000000302037812 */ /* 0x000fca00078ec0ff */
[----:B------:R-:W-:Y:S02]  /*0280*/  IMAD R2, R3, R10, R0 ;  /* 0x0000000a03027224 */ /* 0x000fe400078e0200 */
[----:B------:R-:W-:Y:S01]  /*0290*/  IMAD.MOV R4, RZ, RZ, -R3 ;  /* 0x000000ffff047224 */ /* 0x000fe200078e0a03 */
[----:B0-----:R-:W-:-:S06]  /*02a0*/  ULEA UR4, UR5, UR4, 0x18 ;  /* 0x0000000405047291 */ /* 0x001fcc000f8ec0ff */
[----:B------:R-:W-:-:S07]  /*02b0*/  LEA R3, R0, UR4, 0x2 ;  /* 0x0000000400037c11 */ /* 0x000fce000f8e10ff */
.L_x_17:
[----:B------:R-:W-:Y:S01]  /*02c0*/  VIADD R4, R4, 0x1 ;  /* 0x0000000104047836 */ /* 0x000fe20000000000 */
[----:B------:R0:W-:Y:S04]  /*02d0*/  STS [R3], RZ ;  /* 0x000000ff03007388 */ /* 0x0001e80000000800 */
[----:B------:R-:W-:Y:S01]  /*02e0*/  ISETP.NE.AND P0, PT, R4, RZ, PT ;  /* 0x000000ff0400720c */ /* 0x000fe20003f05270 */
[----:B0-----:R-:W-:-:S12]  /*02f0*/  IMAD R3, R10, 0x4, R3 ;  /* 0x000000040a037824 */ /* 0x001fd800078e0203 */
[----:B------:R-:W-:Y:S05]  /*0300*/  @P0 BRA `(.L_x_17) ;  /* 0xfffffffc00ec0947 */ /* 0x000fea000383ffff */
.L_x_16:
[----:B------:R-:W-:Y:S05]  /*0310*/  BSYNC.RECONVERGENT B1 ;  /* 0x0000000000017941 */ /* 0x000fea0003800200 */
.L_x_15:
[----:B------:R-:W-:Y:S05]  /*0320*/  @!P1 BRA `(.L_x_14) ;  /* 0x00000000003c9947 */ /* 0x000fea0003800000 */
[----:B------:R-:W0:Y:S01]  /*0330*/  S2UR UR5, SR_CgaCtaId ;  /* 0x00000000000579c3 */ /* 0x000e220000008800 */
[----:B------:R-:W-:Y:S02]  /*0340*/  UMOV UR4, 0x400 ;  /* 0x0000040000047882 */ /* 0x000fe40000000000 */
[----:B0-----:R-:W-:-:S06]  /*0350*/  ULEA UR4, UR5, UR4, 0x18 ;  /* 0x0000000405047291 */ /* 0x001fcc000f8ec0ff */
[----:B------:R-:W-:-:S07]  /*0360*/  LEA R3, R2, UR4, 0x2 ;  /* 0x0000000402037c11 */ /* 0x000fce000f8e10ff */
.L_x_18:
[C---:B------:R-:W-:Y:S01]  /*0370*/  LEA R4, R10.reuse, R3, 0x2 ;  /* 0x000000030a047211 */ /* 0x040fe200078e10ff */
[C-C-:B------:R-:W-:Y:S01]  /*0380*/  IMAD R5, R10.reuse, 0x8, R3.reuse ;  /* 0x000000080a057824 */ /* 0x140fe200078e0203 */
[----:B------:R0:W-:Y:S01]  /*0390*/  STS [R3], RZ ;  /* 0x000000ff03007388 */ /* 0x0001e20000000800 */
[C-C-:B------:R-:W-:Y:S02]  /*03a0*/  IMAD R6, R10.reuse, 0xc, R3.reuse ;  /* 0x0000000c0a067824 */ /* 0x140fe400078e0203 */
[----:B------:R-:W-:Y:S01]  /*03b0*/  IMAD R2, R10, 0x4, R2 ;  /* 0x000000040a027824 */ /* 0x000fe200078e0202 */
[----:B------:R1:W-:Y:S04]  /*03c0*/  STS [R4], RZ ;  /* 0x000000ff04007388 */ /* 0x0003e80000000800 */
[----:B------:R1:W-:Y:S01]  /*03d0*/  STS [R5], RZ ;  /* 0x000000ff05007388 */ /* 0x0003e20000000800 */
[----:B------:R-:W-:Y:S01]  /*03e0*/  ISETP.GE.U32.AND P0, PT, R2, 0x100, PT ;  /* 0x000001000200780c */ /* 0x000fe20003f06070 */
[----:B0-----:R-:W-:-:S02]  /*03f0*/  IMAD R3, R10, 0x10, R3 ;  /* 0x000000100a037824 */ /* 0x001fc400078e0203 */
[----:B------:R1:W-:Y:S10]  /*0400*/  STS [R6], RZ ;  /* 0x000000ff06007388 */ /* 0x0003f40000000800 */
[----:B-1----:R-:W-:Y:S05]  /*0410*/  @!P0 BRA `(.L_x_18) ;  /* 0xfffffffc00d48947 */ /* 0x002fea000383ffff */
.L_x_14:
[----:B------:R-:W-:Y:S05]  /*0420*/  BSYNC.RECONVERGENT B0 ;  /* 0x0000000000007941 */ /* 0x000fea0003800200 */
.L_x_13:
[----:B------:R-:W0:Y:S01]  /*0430*/  S2UR UR5, SR_CTAID.X ;  /* 0x00000000000579c3 */ /* 0x000e220000002500 */
[----:B------:R-:W1:Y:S01]  /*0440*/  LDCU UR8, c[0x0][0x390] ;  /* 0x00007200ff0877ac */ /* 0x000e620008000800 */
[----:B------:R-:W-:Y:S01]  /*0450*/  BSSY.RECONVERGENT B0, `(.L_x_19) ;  /* 0x0000054000007945 */ /* 0x000fe20003800200 */
[----:B------:R-:W2:Y:S05]  /*0460*/  LDCU.64 UR6, c[0x0][0x358] ;  /* 0x00006b00ff0677ac */ /* 0x000eaa0008000a00 */
[----:B------:R-:W0:Y:S01]  /*0470*/  LDC R3, c[0x0][0x360] ;  /* 0x0000d800ff037b82 */ /* 0x000e220000000800 */
[----:B------:R-:W3:Y:S01]  /*0480*/  LDCU.64 UR10, c[0x0][0x388] ;  /* 0x00007100ff0a77ac */ /* 0x000ee20008000a00 */
[----:B------:R-:W4:Y:S01]  /*0490*/  LDCU.64 UR12, c[0x0][0x388] ;  /* 0x00007100ff0c77ac */ /* 0x000f220008000a00 */
[----:B------:R-:W0:Y:S02]  /*04a0*/  LDCU UR4, c[0x0][0x370] ;  /* 0x00006e00ff0477ac */ /* 0x000e240008000800 */
[----:B0-----:R-:W-:-:S03]  /*04b0*/  IMAD R5, R3, UR5, R0 ;  /* 0x0000000503057c24 */ /* 0x001fc6000f8e0200 */
[----:B------:R-:W-:Y:S02]  /*04c0*/  BAR.SYNC.DEFER_BLOCKING 0x0 ;  /* 0x0000000000007b1d */ /* 0x000fe40000010000 */
[----:B-1----:R-:W-:-:S13]  /*04d0*/  ISETP.GE.AND P0, PT, R5, UR8, PT ;  /* 0x0000000805007c0c */ /* 0x002fda000bf06270 */
[----:B--234-:R-:W-:Y:S05]  /*04e0*/  @P0 BRA `(.L_x_20) ;  /* 0x0000000400280947 */ /* 0x01cfea0003800000 */
[----:B------:R-:W-:Y:S01]  /*04f0*/  IMAD R2, R3, UR4, RZ ;  /* 0x0000000403027c24 */ /* 0x000fe2000f8e02ff */
[----:B------:R-:W-:Y:S03]  /*0500*/  BSSY.RECONVERGENT B1, `(.L_x_21) ;  /* 0x000002c000017945 */ /* 0x000fe60003800200 */
[----:B------:R-:W0:Y:S01]  /*0510*/  I2F.U32.RP R10, R2 ;  /* 0x00000002000a7306 */ /* 0x000e220000209000 */
[C---:B------:R-:W-:Y:S01]  /*0520*/  IMAD.IADD R4, R2.reuse, 0x1, R5 ;  /* 0x0000000102047824 */ /* 0x040fe200078e0205 */
[----:B------:R-:W-:Y:S02]  /*0530*/  IADD3 R11, PT, PT, RZ, -R2, RZ ;  /* 0x80000002ff0b7210 */ /* 0x000fe40007ffe0ff */
[----:B------:R-:W-:Y:S02]  /*0540*/  ISETP.NE.U32.AND P2, PT, R2, RZ, PT ;  /* 0x000000ff0200720c */ /* 0x000fe40003f45070 */
[----:B------:R-:W-:-:S02]  /*0550*/  ISETP.GE.AND P0, PT, R4, UR8, PT ;  /* 0x0000000804007c0c */ /* 0x000fc4000bf06270 */
[----:B------:R-:W-:Y:S02]  /*0560*/  VIMNMX R9, PT, PT, R4, UR8, !PT ;  /* 0x0000000804097c48 */ /* 0x000fe4000ffe0100 */
[----:B------:R-:W-:-:S04]  /*0570*/  SEL R8, RZ, 0x1, P0 ;  /* 0x00000001ff087807 */ /* 0x000fc80000000000 */
[----:B------:R-:W-:Y:S01]  /*0580*/  IADD3 R9, PT, PT, R9, -R4, -R8 ;  /* 0x8000000409097210 */ /* 0x000fe20007ffe808 */
[----:B0-----:R-:W0:Y:S02]  /*0590*/  MUFU.RCP R10, R10 ;  /* 0x0000000a000a7308 */ /* 0x001e240000001000 */
[----:B0-----:R-:W-:-:S06]  /*05a0*/  VIADD R6, R10, 0xffffffe ;  /* 0x0ffffffe0a067836 */ /* 0x001fcc0000000000 */
[----:B------:R0:W1:Y:S02]  /*05b0*/  F2I.FTZ.U32.TRUNC.NTZ R7, R6 ;  /* 0x0000000600077305 */ /* 0x000064000021f000 */
[----:B0-----:R-:W-:Y:S02]  /*05c0*/  IMAD.MOV.U32 R6, RZ, RZ, RZ ;  /* 0x000000ffff067224 */ /* 0x001fe400078e00ff */
[----:B-1----:R-:W-:-:S04]  /*05d0*/  IMAD R11, R11, R7, RZ ;  /* 0x000000070b0b7224 */ /* 0x002fc800078e02ff */
[----:B------:R-:W-:-:S06]  /*05e0*/  IMAD.HI.U32 R10, R7, R11, R6 ;  /* 0x0000000b070a7227 */ /* 0x000fcc00078e0006 */
[----:B------:R-:W-:-:S04]  /*05f0*/  IMAD.HI.U32 R7, R10, R9, RZ ;  /* 0x000000090a077227 */ /* 0x000fc800078e00ff */
[----:B------:R-:W-:-:S04]  /*0600*/  IMAD.MOV R4, RZ, RZ, -R7 ;  /* 0x000000ffff047224 */ /* 0x000fc800078e0a07 */
[----:B------:R-:W-:-:S05]  /*0610*/  IMAD R9, R2, R4, R9 ;  /* 0x0000000402097224 */ /* 0x000fca00078e0209 */
[----:B------:R-:W-:-:S13]  /*0620*/  ISETP.GE.U32.AND P0, PT, R9, R2, PT ;  /* 0x000000020900720c */ /* 0x000fda0003f06070 */
[----:B------:R-:W-:Y:S01]  /*0630*/  @P0 IMAD.IADD R9, R9, 0x1, -R2 ;  /* 0x0000000109090824 */ /* 0x000fe200078e0a02 */
[----:B------:R-:W-:-:S04]  /*0640*/  @P0 IADD3 R7, PT, PT, R7, 0x1, RZ ;  /* 0x0000000107070810 */ /* 0x000fc80007ffe0ff */
[----:B------:R-:W-:-:S13]  /*0650*/  ISETP.GE.U32.AND P1, PT, R9, R2, PT ;  /* 0x000000020900720c */ /* 0x000fda0003f26070 */
[----:B------:R-:W-:Y:S01]  /*0660*/  @P1 VIADD R7, R7, 0x1 ;  /* 0x0000000107071836 */ /* 0x000fe20000000000 */
[----:B------:R-:W-:-:S05]  /*0670*/  @!P2 LOP3.LUT R7, RZ, R2, RZ, 0x33, !PT ;  /* 0x00000002ff07a212 */ /* 0x000fca00078e33ff */
[----:B------:R-:W-:-:S05]  /*0680*/  IMAD.IADD R4, R8, 0x1, R7 ;  /* 0x0000000108047824 */ /* 0x000fca00078e0207 */
[C---:B------:R-:W-:Y:S02]  /*0690*/  LOP3.LUT R6, R4.reuse, 0x3, RZ, 0xc0, !PT ;  /* 0x0000000304067812 */ /* 0x040fe400078ec0ff */
[----:B------:R-:W-:Y:S02]  /*06a0*/  ISETP.GE.U32.AND P0, PT, R4, 0x3, PT ;  /* 0x000000030400780c */ /* 0x000fe40003f06070 */
[----:B------:R-:W-:-:S13]  /*06b0*/  ISETP.NE.AND P1, PT, R6, 0x3, PT ;  /* 0x000000030600780c */ /* 0x000fda0003f25270 */
[----:B------:R-:W-:Y:S05]  /*06c0*/  @!P1 BRA `(.L_x_22) ;  /* 0x00000000003c9947 */ /* 0x000fea0003800000 */
[----:B------:R-:W0:Y:S01]  /*06d0*/  S2R R7, SR_CgaCtaId ;  /* 0x0000000000077919 */ /* 0x000e220000008800 */
[----:B------:R-:W-:Y:S01]  /*06e0*/  VIADD R4, R4, 0x1 ;  /* 0x0000000104047836 */ /* 0x000fe20000000000 */
[----:B------:R-:W-:-:S04]  /*06f0*/  MOV R6, 0x400 ;  /* 0x0000040000067802 */ /* 0x000fc80000000f00 */
[----:B------:R-:W-:-:S05]  /*0700*/  LOP3.LUT R4, R4, 0x3, RZ, 0xc0, !PT ;  /* 0x0000000304047812 */ /* 0x000fca00078ec0ff */
[----:B------:R-:W-:Y:S01]  /*0710*/  IMAD.MOV R4, RZ, RZ, -R4 ;  /* 0x000000ffff047224 */ /* 0x000fe200078e0a04 */
[----:B0-----:R-:W-:-:S07]  /*0720*/  LEA R9, R7, R6, 0x18 ;  /* 0x0000000607097211 */ /* 0x001fce00078ec0ff */
.L_x_23:
[----:B------:R-:W-:-:S04]  /*0730*/  IADD3 R6, P1, PT, R5, UR10, RZ ;  /* 0x0000000a05067c10 */ /* 0x000fc8000ff3e0ff */
[----:B------:R-:W-:-:S05]  /*0740*/  LEA.HI.X.SX32 R7, R5, UR11, 0x1, P1 ;  /* 0x0000000b05077c11 */ /* 0x000fca00088f0eff */
[----:B------:R-:W2:Y:S01]  /*0750*/  LDG.E.U8 R6, desc[UR6][R6.64] ;  /* 0x0000000606067981 */ /* 0x000ea2000c1e1100 */
[----:B------:R-:W-:Y:S02]  /*0760*/  VIADD R4, R4, 0x1 ;  /* 0x0000000104047836 */ /* 0x000fe40000000000 */
[----:B------:R-:W-:-:S03]  /*0770*/  IMAD.IADD R5, R2, 0x1, R5 ;  /* 0x0000000102057824 */ /* 0x000fc600078e0205 */
[----:B------:R-:W-:Y:S02]  /*0780*/  ISETP.NE.AND P1, PT, R4, RZ, PT ;  /* 0x000000ff0400720c */ /* 0x000fe40003f25270 */
[----:B0-2---:R-:W-:-:S05]  /*0790*/  LEA R8, R6, R9, 0x2 ;  /* 0x0000000906087211 */ /* 0x005fca00078e10ff */
[----:B------:R0:W-:Y:S06]  /*07a0*/  ATOMS.POPC.INC.32 RZ, [R8+URZ] ;  /* 0x0000000008ff7f8c */ /* 0x0001ec000d8000ff */
[----:B------:R-:W-:Y:S05]  /*07b0*/  @P1 BRA `(.L_x_23) ;  /* 0xfffffffc00dc1947 */ /* 0x000fea000383ffff */
.L_x_22:
[----:B------:R-:W-:Y:S05]  /*07c0*/  BSYNC.RECONVERGENT B1 ;  /* 0x0000000000017941 */ /* 0x000fea0003800200 */
.L_x_21:
[----:B------:R-:W-:Y:S05]  /*07d0*/  @!P0 BRA `(.L_x_20) ;  /* 0x00000000006c8947 */ /* 0x000fea0003800000 */
[----:B------:R-:W1:Y:S01]  /*07e0*/  S2R R7, SR_CgaCtaId ;  /* 0x0000000000077919 */ /* 0x000e620000008800 */
[----:B------:R-:W-:Y:S02]  /*07f0*/  MOV R4, 0x400 ;  /* 0x0000040000047802 */ /* 0x000fe40000000f00 */
[----:B------:R-:W-:Y:S02]  /*0800*/  SHF.R.S32.HI R17, RZ, 0x1f, R2 ;  /* 0x0000001fff117819 */ /* 0x000fe40000011402 */
[----:B-1----:R-:W-:-:S07]  /*0810*/  LEA R19, R7, R4, 0x18 ;  /* 0x0000000407137211 */ /* 0x002fce00078ec0ff */
.L_x_24:
[----:B------:R-:W-:-:S04]  /*0820*/  IADD3 R12, P0, PT, R5, UR12, RZ ;  /* 0x0000000c050c7c10 */ /* 0x000fc8000ff1e0ff */
[----:B------:R-:W-:Y:S02]  /*0830*/  LEA.HI.X.SX32 R13, R5, UR13, 0x1, P0 ;  /* 0x0000000d050d7c11 */ /* 0x000fe400080f0eff */
[----:B------:R-:W-:-:S03]  /*0840*/  IADD3 R6, P0, PT, R2, R12, RZ ;  /* 0x0000000c02067210 */ /* 0x000fc60007f1e0ff */
[----:B------:R-:W2:Y:S02]  /*0850*/  LDG.E.U8 R12, desc[UR6][R12.64] ;  /* 0x000000060c0c7981 */ /* 0x000ea4000c1e1100 */
[----:B------:R-:W-:Y:S01]  /*0860*/  IMAD.X R7, R17, 0x1, R13, P0 ;  /* 0x0000000111077824 */ /* 0x000fe200000e060d */
[----:B0-----:R-:W-:-:S04]  /*0870*/  IADD3 R8, P0, PT, R2, R6, RZ ;  /* 0x0000000602087210 */ /* 0x001fc80007f1e0ff */
[----:B------:R-:W3:Y:S01]  /*0880*/  LDG.E.U8 R6, desc[UR6][R6.64] ;  /* 0x0000000606067981 */ /* 0x000ee2000c1e1100 */
[----:B------:R-:W-:Y:S01]  /*0890*/  IMAD.X R9, R17, 0x1, R7, P0 ;  /* 0x0000000111097824 */ /* 0x000fe200000e0607 */
[----:B------:R-:W-:-:S04]  /*08a0*/  IADD3 R10, P0, PT, R2, R8, RZ ;  /* 0x00000008020a7210 */ /* 0x000fc80007f1e0ff */
[----:B------:R-:W-:Y:S01]  /*08b0*/  IADD3.X R11, PT, PT, R17, R9, RZ, P0, !PT ;  /* 0x00000009110b7210 */ /* 0x000fe200007fe4ff */
[----:B------:R-:W4:Y:S04]  /*08c0*/  LDG.E.U8 R8, desc[UR6][R8.64] ;  /* 0x0000000608087981 */ /* 0x000f28000c1e1100 */
[----:B------:R-:W5:Y:S01]  /*08d0*/  LDG.E.U8 R10, desc[UR6][R10.64] ;  /* 0x000000060a0a7981 */ /* 0x000f62000c1e1100 */
[----:B------:R-:W-:-:S05]  /*08e0*/  IMAD R5, R2, 0x4, R5 ;  /* 0x0000000402057824 */ /* 0x000fca00078e0205 */
[----:B------:R-:W-:Y:S01]  /*08f0*/  ISETP.GE.AND P0, PT, R5, UR8, PT ;  /* 0x0000000805007c0c */ /* 0x000fe2000bf06270 */
[----:B-12---:R-:W-:-:S05]  /*0900*/  IMAD R4, R12, 0x4, R19 ;  /* 0x000000040c047824 */ /* 0x006fca00078e0213 */
[----:B------:R1:W-:Y:S01]  /*0910*/  ATOMS.POPC.INC.32 RZ, [R4+URZ] ;  /* 0x0000000004ff7f8c */ /* 0x0003e2000d8000ff */
[----:B---3--:R-:W-:-:S05]  /*0920*/  IMAD R14, R6, 0x4, R19 ;  /* 0x00000004060e7824 */ /* 0x008fca00078e0213 */
[----:B------:R1:W-:Y:S01]  /*0930*/  ATOMS.POPC.INC.32 RZ, [R14+URZ] ;  /* 0x000000000eff7f8c */ /* 0x0003e2000d8000ff */
[----:B----4-:R-:W-:Y:S01]  /*0940*/  IMAD R15, R8, 0x4, R19 ;  /* 0x00000004080f7824 */ /* 0x010fe200078e0213 */
[----:B-----5:R-:W-:-:S04]  /*0950*/  LEA R16, R10, R19, 0x2 ;  /* 0x000000130a107211 */ /* 0x020fc800078e10ff */
[----:B------:R1:W-:Y:S04]  /*0960*/  ATOMS.POPC.INC.32 RZ, [R15+URZ] ;  /* 0x000000000fff7f8c */ /* 0x0003e8000d8000ff */
[----:B------:R1:W-:Y:S01]  /*0970*/  ATOMS.POPC.INC.32 RZ, [R16+URZ] ;  /* 0x0000000010ff7f8c */ /* 0x0003e2000d8000ff */
[----:B------:R-:W-:Y:S05]  /*0980*/  @!P0 BRA `(.L_x_24) ;  /* 0xfffffffc00a48947 */ /* 0x000fea000383ffff */
.L_x_20:
[----:B------:R-:W-:Y:S05]  /*0990*/  BSYNC.RECONVERGENT B0 ;  /* 0x0000000000007941 */ /* 0x000fea0003800200 */
.L_x_19:
[----:B------:R-:W-:Y:S01]  /*09a0*/  BAR.SYNC.DEFER_BLOCKING 0x0 ;  /* 0x0000000000007b1d */ /* 0x000fe20000010000 */
[----:B------:R-:W-:-:S13]  /*09b0*/  ISETP.GT.U32.AND P0, PT, R0, 0xff, PT ;  /* 0x000000ff0000780c */ /* 0x000fda0003f04070 */
[----:B------:R-:W-:Y:S05]  /*09c0*/  @P0 EXIT ;  /* 0x000000000000094d */ /* 0x000fea0003800000 */
[----:B0-----:R-:W0:Y:S01]  /*09d0*/  I2F.U32.RP R8, R3 ;  /* 0x0000000300087306 */ /* 0x001e220000209000 */
[----:B------:R-:W-:Y:S01]  /*09e0*/  IADD3 R2, PT, PT, R0, R3, RZ ;  /* 0x0000000300027210 */ /* 0x000fe20007ffe0ff */
[----:B------:R-:W-:Y:S01]  /*09f0*/  BSSY.RECONVERGENT B0, `(.L_x_25) ;  /* 0x000002c000007945 */ /* 0x000fe20003800200 */
[----:B------:R-:W-:Y:S02]  /*0a00*/  ISETP.NE.U32.AND P2, PT, R3, RZ, PT ;  /* 0x000000ff0300720c */ /* 0x000fe40003f45070 */
[C---:B------:R-:W-:Y:S02]  /*0a10*/  ISETP.GE.U32.AND P0, PT, R2.reuse, 0x100, PT ;  /* 0x000001000200780c */ /* 0x040fe40003f06070 */
[----:B------:R-:W-:Y:S01]  /*0a20*/  VIMNMX.U32 R7, PT, PT, R2, 0x100, !PT ;  /* 0x0000010002077848 */ /* 0x000fe20007fe0000 */
[----:B0-----:R-:W1:Y:S02]  /*0a30*/  MUFU.RCP R8, R8 ;  /* 0x0000000800087308 */ /* 0x001e640000001000 */
[----:B-1----:R-:W-:-:S06]  /*0a40*/  VIADD R4, R8, 0xffffffe ;  /* 0x0ffffffe08047836 */ /* 0x002fcc0000000000 */
[----:B------:R0:W1:Y:S02]  /*0a50*/  F2I.FTZ.U32.TRUNC.NTZ R5, R4 ;  /* 0x0000000400057305 */ /* 0x000064000021f000 */
[----:B0-----:R-:W-:Y:S02]  /*0a60*/  IMAD.MOV.U32 R4, RZ, RZ, RZ ;  /* 0x000000ffff047224 */ /* 0x001fe400078e00ff */
[----:B-1----:R-:W-:-:S04]  /*0a70*/  IMAD.MOV R6, RZ, RZ, -R5 ;  /* 0x000000ffff067224 */ /* 0x002fc800078e0a05 */
[----:B------:R-:W-:Y:S01]  /*0a80*/  IMAD R9, R6, R3, RZ ;  /* 0x0000000306097224 */ /* 0x000fe200078e02ff */
[----:B------:R-:W-:-:S03]  /*0a90*/  SEL R6, RZ, 0x1, P0 ;  /* 0x00000001ff067807 */ /* 0x000fc60000000000 */
[----:B------:R-:W-:Y:S01]  /*0aa0*/  IMAD.HI.U32 R5, R5, R9, R4 ;  /* 0x0000000905057227 */ /* 0x000fe200078e0004 */
[----:B------:R-:W-:-:S05]  /*0ab0*/  IADD3 R2, PT, PT, R7, -R2, -R6 ;  /* 0x8000000207027210 */ /* 0x000fca0007ffe806 */
        /* <DEDUP_REMOVED lines=14> */
[----:B------:R-:W0:Y:S01]  /*0ba0*/  S2UR UR5, SR_CgaCtaId ;  /* 0x00000000000579c3 */ /* 0x000e220000008800 */
[----:B------:R-:W-:Y:S01]  /*0bb0*/  VIADD R2, R2, 0x1 ;  /* 0x0000000102027836 */ /* 0x000fe20000000000 */
[----:B------:R-:W-:-:S04]  /*0bc0*/  UMOV UR4, 0x400 ;  /* 0x0000040000047882 */ /* 0x000fc80000000000 */
[----:B------:R-:W-:Y:S02]  /*0bd0*/  LOP3.LUT R2, R2, 0x3, RZ, 0xc0, !PT ;  /* 0x0000000302027812 */ /* 0x000fe400078ec0ff */
[----:B------:R-:W1:Y:S02]  /*0be0*/  LDC.64 R4, c[0x0][0x380] ;  /* 0x0000e000ff047b82 */ /* 0x000e640000000a00 */
[----:B------:R-:W-:Y:S01]  /*0bf0*/  IADD3 R7, PT, PT, -R2, RZ, RZ ;  /* 0x000000ff02077210 */ /* 0x000fe20007ffe1ff */
[----:B0-----:R-:W-:-:S06]  /*0c00*/  ULEA UR4, UR5, UR4, 0x18 ;  /* 0x0000000405047291 */ /* 0x001fcc000f8ec0ff */
[C---:B------:R-:W-:Y:S01]  /*0c10*/  LEA R6, R0.reuse, UR4, 0x2 ;  /* 0x0000000400067c11 */ /* 0x040fe2000f8e10ff */
[----:B-1----:R-:W-:-:S04]  /*0c20*/  IMAD.WIDE.U32 R4, R0, 0x4, R4 ;  /* 0x0000000400047825 */ /* 0x002fc800078e0004 */
[----:B------:R-:W-:-:S07]  /*0c30*/  IMAD R0, R2, R3, R0 ;  /* 0x0000000302007224 */ /* 0x000fce00078e0200 */
.L_x_27:
[----:B------:R0:W1:Y:S01]  /*0c40*/  LDS R9, [R6] ;  /* 0x0000000006097984 */ /* 0x0000620000000800 */
[----:B------:R-:W-:-:S05]  /*0c50*/  VIADD R7, R7, 0x1 ;  /* 0x0000000107077836 */ /* 0x000fca0000000000 */
[----:B------:R-:W-:Y:S01]  /*0c60*/  ISETP.NE.AND P0, PT, R7, RZ, PT ;  /* 0x000000ff0700720c */ /* 0x000fe20003f05270 */
[C---:B0-----:R-:W-:Y:S01]  /*0c70*/  IMAD R6, R3.reuse, 0x4, R6 ;  /* 0x0000000403067824 */ /* 0x041fe200078e0206 */
[----:B-1----:R0:W-:Y:S02]  /*0c80*/  REDG.E.ADD.STRONG.GPU desc[UR6][R4.64], R9 ;  /* 0x000000090400798e */ /* 0x0021e4000c12e106 */
[----:B0-----:R-:W-:-:S09]  /*0c90*/  IMAD.WIDE.U32 R4, R3, 0x4, R4 ;  /* 0x0000000403047825 */ /* 0x001fd200078e0004 */
[----:B------:R-:W-:Y:S05]  /*0ca0*/  @P0 BRA `(.L_x_27) ;  /* 0xfffffffc00e40947 */ /* 0x000fea000383ffff */
.L_x_26:
[----:B------:R-:W-:Y:S05]  /*0cb0*/  BSYNC.RECONVERGENT B0 ;  /* 0x0000000000007941 */ /* 0x000fea0003800200 */
.L_x_25:
[----:B------:R-:W-:Y:S05]  /*0cc0*/  @!P1 EXIT ;  /* 0x000000000000994d */ /* 0x000fea0003800000 */
[----:B------:R-:W0:Y:S01]  /*0cd0*/  S2UR UR5, SR_CgaCtaId ;  /* 0x00000000000579c3 */ /* 0x000e220000008800 */
[----:B------:R-:W-:Y:S01]  /*0ce0*/  UMOV UR4, 0x400 ;  /* 0x0000040000047882 */ /* 0x000fe20000000000 */
[C-C-:B------:R-:W-:Y:S01]  /*0cf0*/  IMAD R2, R3.reuse, 0x2, R0.reuse ;  /* 0x0000000203027824 */ /* 0x140fe200078e0200 */
[----:B------:R-:W-:Y:S01]  /*0d00*/  IADD3 R15, PT, PT, R0, R3, RZ ;  /* 0x00000003000f7210 */ /* 0x000fe20007ffe0ff */
[----:B------:R-:W-:-:S04]  /*0d10*/  IMAD R14, R3, 0x3, R0 ;  /* 0x00000003030e7824 */ /* 0x000fc800078e0200 */
[----:B------:R-:W1:Y:S01]  /*0d20*/  LDC.64 R4, c[0x0][0x380] ;  /* 0x0000e000ff047b82 */ /* 0x000e620000000a00 */
[----:B0-----:R-:W-:-:S06]  /*0d30*/  ULEA UR4, UR5, UR4, 0x18 ;  /* 0x0000000405047291 */ /* 0x001fcc000f8ec0ff */
[----:B------:R-:W-:-:S07]  /*0d40*/  LEA R16, R0, UR4, 0x2 ;  /* 0x0000000400107c11 */ /* 0x000fce000f8e10ff */
.L_x_28:
[C-C-:B------:R-:W-:Y:S01]  /*0d50*/  IMAD R18, R3.reuse, 0x4, R16.reuse ;  /* 0x0000000403127824 */ /* 0x140fe200078e0210 */
[----:B0-----:R0:W2:Y:S01]  /*0d60*/  LDS R17, [R16] ;  /* 0x0000000010117984 */ /* 0x0010a20000000800 */
[C-C-:B------:R-:W-:Y:S02]  /*0d70*/  IMAD R20, R3.reuse, 0x8, R16.reuse ;  /* 0x0000000803147824 */ /* 0x140fe400078e0210 */
[----:B------:R-:W-:Y:S01]  /*0d80*/  IMAD R22, R3, 0xc, R16 ;  /* 0x0000000c03167824 */ /* 0x000fe200078e0210 */
[----:B------:R-:W3:Y:S01]  /*0d90*/  LDS R19, [R18] ;  /* 0x0000000012137984 */ /* 0x000ee20000000800 */
[----:B-1----:R-:W-:-:S03]  /*0da0*/  IMAD.WIDE.U32 R6, R0, 0x4, R4 ;  /* 0x0000000400067825 */ /* 0x002fc600078e0004 */
[----:B------:R-:W1:Y:S01]  /*0db0*/  LDS R21, [R20] ;  /* 0x0000000014157984 */ /* 0x000e620000000800 */
[----:B------:R-:W-:-:S03]  /*0dc0*/  IMAD.WIDE.U32 R8, R15, 0x4, R4 ;  /* 0x000000040f087825 */ /* 0x000fc600078e0004 */
[----:B------:R-:W4:Y:S01]  /*0dd0*/  LDS R23, [R22] ;  /* 0x0000000016177984 */ /* 0x000f220000000800 */
[----:B------:R-:W-:Y:S01]  /*0de0*/  IADD3 R0, PT, PT, R3, R0, R3 ;  /* 0x0000000003007210 */ /* 0x000fe20007ffe003 */
[----:B------:R-:W-:-:S03]  /*0df0*/  IMAD.WIDE.U32 R10, R2, 0x4, R4 ;  /* 0x00000004020a7825 */ /* 0x000fc600078e0004 */
[----:B------:R-:W-:Y:S01]  /*0e00*/  IADD3 R0, PT, PT, R3, R0, R3 ;  /* 0x0000000003007210 */ /* 0x000fe20007ffe003 */
[----:B------:R-:W-:-:S03]  /*0e10*/  IMAD.WIDE.U32 R12, R14, 0x4, R4 ;  /* 0x000000040e0c7825 */ /* 0x000fc600078e0004 */
[----:B------:R-:W-:Y:S01]  /*0e20*/  ISETP.GE.U32.AND P0, PT, R0, 0x100, PT ;  /* 0x000001000000780c */ /* 0x000fe20003f06070 */
[C---:B------:R-:W-:Y:S01]  /*0e30*/  IMAD R2, R3.reuse, 0x4, R2 ;  /* 0x0000000403027824 */ /* 0x040fe200078e0202 */
[C---:B------:R-:W-:Y:S01]  /*0e40*/  LEA R14, R3.reuse, R14, 0x2 ;  /* 0x0000000e030e7211 */ /* 0x040fe200078e10ff */
[C---:B------:R-:W-:Y:S02]  /*0e50*/  IMAD R15, R3.reuse, 0x4, R15 ;  /* 0x00000004030f7824 */ /* 0x040fe400078e020f */
[----:B0-----:R-:W-:Y:S01]  /*0e60*/  IMAD R16, R3, 0x10, R16 ;  /* 0x0000001003107824 */ /* 0x001fe200078e0210 */
[----:B--2---:R0:W-:Y:S04]  /*0e70*/  REDG.E.ADD.STRONG.GPU desc[UR6][R6.64], R17 ;  /* 0x000000110600798e */ /* 0x0041e8000c12e106 */
[----:B---3--:R0:W-:Y:S04]  /*0e80*/  REDG.E.ADD.STRONG.GPU desc[UR6][R8.64], R19 ;  /* 0x000000130800798e */ /* 0x0081e8000c12e106 */
[----:B-1----:R0:W-:Y:S04]  /*0e90*/  REDG.E.ADD.STRONG.GPU desc[UR6][R10.64], R21 ;  /* 0x000000150a00798e */ /* 0x0021e8000c12e106 */
[----:B----4-:R0:W-:Y:S01]  /*0ea0*/  REDG.E.ADD.STRONG.GPU desc[UR6][R12.64], R23 ;  /* 0x000000170c00798e */ /* 0x0101e2000c12e106 */
[----:B------:R-:W-:Y:S05]  /*0eb0*/  @!P0 BRA `(.L_x_28) ;  /* 0xfffffffc00a48947 */ /* 0x000fea000383ffff */
[----:B------:R-:W-:Y:S05]  /*0ec0*/  EXIT ;  /* 0x000000000000794d */ /* 0x000fea0003800000 */
.L_x_29:
        /* <DEDUP_REMOVED lines=11> */
.L_x_41:


//--------------------- .text._Z16histogrammStridePjPhi --------------------------
	.section	.text._Z16histogrammStridePjPhi,"ax",@progbits
	.align	128
        .global         _Z16histogrammStridePjPhi
        .type           _Z16histogrammStridePjPhi,@function
        .size           _Z16histogrammStridePjPhi,(.L_x_42 - _Z16histogrammStridePjPhi)
        .other          _Z16histogrammStridePjPhi,@"STO_CUDA_ENTRY STV_DEFAULT"
_Z16histogrammStridePjPhi:
.text._Z16histogrammStridePjPhi:
[----:B------:R-:W-:Y:S01]  /*0000*/  LDC R1, c[0x0][0x37c] ;  /* 0x0000df00ff017b82 */ /* 0x000fe20000000800 */
[----:B------:R-:W0:Y:S01]  /*0010*/  S2R R3, SR_TID.X ;  /* 0x0000000000037919 */ /* 0x000e220000002100 */
[----:B------:R-:W1:Y:S06]  /*0020*/  LDCU UR4, c[0x0][0x360] ;  /* 0x00006c00ff0477ac */ /* 0x000e6c0008000800 */
[----:B------:R-:W1:Y:S01]  /*0030*/  LDC R0, c[0x0][0x370] ;  /* 0x0000dc00ff007b82 */ /* 0x000e620000000800 */
[----:B------:R-:W0:Y:S01]  /*0040*/  S2R R2, SR_CTAID.X ;  /* 0x0000000000027919 */ /* 0x000e220000002500 */
[----:B------:R-:W2:Y:S01]  /*0050*/  LDCU UR6, c[0x0][0x390] ;  /* 0x00007200ff0677ac */ /* 0x000ea20008000800 */
[----:B-1----:R-:W-:-:S02]  /*0060*/  IMAD R0, R0, UR4, RZ ;  /* 0x0000000400007c24 */ /* 0x002fc4000f8e02ff */
[----:B0-----:R-:W-:-:S05]  /*0070*/  IMAD R3, R2, UR4, R3 ;  /* 0x0000000402037c24 */ /* 0x001fca000f8e0203 */
[----:B--2---:R-:W-:-:S13]  /*0080*/  ISETP.GE.AND P0, PT, R3, UR6, PT ;  /* 0x0000000603007c0c */ /* 0x004fda000bf06270 */
[----:B------:R-:W-:Y:S05]  /*0090*/  @P0 EXIT ;  /* 0x000000000000094d */ /* 0x000fea0003800000 */
[----:B------:R-:W0:Y:S01]  /*00a0*/  I2F.U32.RP R8, R0 ;  /* 0x0000000000087306 */ /* 0x000e220000209000 */
[C---:B------:R-:W-:Y:S01]  /*00b0*/  IMAD.IADD R2, R0.reuse, 0x1, R3 ;  /* 0x0000000100027824 */ /* 0x040fe200078e0203 */
[----:B------:R-:W-:Y:S01]  /*00c0*/  ISETP.NE.U32.AND P2, PT, R0, RZ, PT ;  /* 0x000000ff0000720c */ /* 0x000fe20003f45070 */
[----:B------:R-:W-:Y:S01]  /*00d0*/  IMAD.MOV R9, RZ, RZ, -R0 ;  /* 0x000000ffff097224 */ /* 0x000fe200078e0a00 */
[----:B------:R-:W1:Y:S01]  /*00e0*/  LDCU.64 UR4, c[0x0][0x358] ;  /* 0x00006b00ff0477ac */ /* 0x000e620008000a00 */
[----:B------:R-:W-:Y:S01]  /*00f0*/  BSSY.RECONVERGENT B0, `(.L_x_30) ;  /* 0x0000028000007945 */ /* 0x000fe20003800200 */
[C---:B------:R-:W-:Y:S02]  /*0100*/  ISETP.GE.AND P0, PT, R2.reuse, UR6, PT ;  /* 0x0000000602007c0c */ /* 0x040fe4000bf06270 */
[----:B------:R-:W-:Y:S01]  /*0110*/  VIMNMX R7, PT, PT, R2, UR6, !PT ;  /* 0x0000000602077c48 */ /* 0x000fe2000ffe0100 */
[----:B------:R-:W2:Y:S01]  /*0120*/  LDCU.64 UR8, c[0x0][0x388] ;  /* 0x00007100ff0877ac */ /* 0x000ea20008000a00 */
[----:B------:R-:W-:-:S04]  /*0130*/  SEL R6, RZ, 0x1, P0 ;  /* 0x00000001ff067807 */ /* 0x000fc80000000000 */
[----:B------:R-:W-:Y:S01]  /*0140*/  IADD3 R7, PT, PT, R7, -R2, -R6 ;  /* 0x8000000207077210 */ /* 0x000fe20007ffe806 */
[----:B0-----:R-:W0:Y:S02]  /*0150*/  MUFU.RCP R8, R8 ;  /* 0x0000000800087308 */ /* 0x001e240000001000 */
[----:B0-----:R-:W-:-:S06]  /*0160*/  VIADD R4, R8, 0xffffffe ;  /* 0x0ffffffe08047836 */ /* 0x001fcc0000000000 */
[----:B------:R0:W3:Y:S02]  /*0170*/  F2I.FTZ.U32.TRUNC.NTZ R5, R4 ;  /* 0x0000000400057305 */ /* 0x0000e4000021f000 */
[----:B0-----:R-:W-:Y:S02]  /*0180*/  HFMA2 R4, -RZ, RZ, 0, 0 ;  /* 0x00000000ff047431 */ /* 0x001fe400000001ff */
[----:B---3--:R-:W-:-:S04]  /*0190*/  IMAD R9, R9, R5, RZ ;  /* 0x0000000509097224 */ /* 0x008fc800078e02ff */
[----:B------:R-:W-:-:S06]  /*01a0*/  IMAD.HI.U32 R8, R5, R9, R4 ;  /* 0x0000000905087227 */ /* 0x000fcc00078e0004 */
[----:B------:R-:W-:-:S04]  /*01b0*/  IMAD.HI.U32 R5, R8, R7, RZ ;  /* 0x0000000708057227 */ /* 0x000fc800078e00ff */
[----:B------:R-:W-:-:S04]  /*01c0*/  IMAD.MOV R2, RZ, RZ, -R5 ;  /* 0x000000ffff027224 */ /* 0x000fc800078e0a05 */
[----:B------:R-:W-:-:S05]  /*01d0*/  IMAD R7, R0, R2, R7 ;  /* 0x0000000200077224 */ /* 0x000fca00078e0207 */
[----:B------:R-:W-:-:S13]  /*01e0*/  ISETP.GE.U32.AND P0, PT, R7, R0, PT ;  /* 0x000000000700720c */ /* 0x000fda0003f06070 */
[----:B------:R-:W-:Y:S02]  /*01f0*/  @P0 IMAD.IADD R7, R7, 0x1, -R0 ;  /* 0x0000000107070824 */ /* 0x000fe400078e0a00 */
[----:B------:R-:W-:-:S03]  /*0200*/  @P0 VIADD R5, R5, 0x1 ;  /* 0x0000000105050836 */ /* 0x000fc60000000000 */
[----:B------:R-:W-:-:S13]  /*0210*/  ISETP.GE.U32.AND P1, PT, R7, R0, PT ;  /* 0x000000000700720c */ /* 0x000fda0003f26070 */
[----:B------:R-:W-:Y:S02]  /*0220*/  @P1 IADD3 R5, PT, PT, R5, 0x1, RZ ;  /* 0x0000000105051810 */ /* 0x000fe40007ffe0ff */
[----:B------:R-:W-:-:S05]  /*0230*/  @!P2 LOP3.LUT R5, RZ, R0, RZ, 0x33, !PT ;  /* 0x00000000ff05a212 */ /* 0x000fca00078e33ff */
[----:B------:R-:W-:-:S05]  /*0240*/  IMAD.IADD R2, R6, 0x1, R5 ;  /* 0x0000000106027824 */ /* 0x000fca00078e0205 */
[C---:B------:R-:W-:Y:S02]  /*0250*/  LOP3.LUT R4, R2.reuse, 0x3, RZ, 0xc0, !PT ;  /* 0x0000000302047812 */ /* 0x040fe400078ec0ff */
[----:B------:R-:W-:Y:S02]  /*0260*/  ISETP.GE.U32.AND P0, PT, R2, 0x3, PT ;  /* 0x000000030200780c */ /* 0x000fe40003f06070 */
[----:B------:R-:W-:-:S13]  /*0270*/  ISETP.NE.AND P1, PT, R4, 0x3, PT ;  /* 0x000000030400780c */ /* 0x000fda0003f25270 */
[----:B-12---:R-:W-:Y:S05]  /*0280*/  @!P1 BRA `(.L_x_31) ;  /* 0x0000000000389947 */ /* 0x006fea0003800000 */
[----:B------:R-:W0:Y:S01]  /*0290*/  LDC.64 R8, c[0x0][0x380] ;  /* 0x0000e000ff087b82 */ /* 0x000e220000000a00 */
[----:B------:R-:W-:-:S05]  /*02a0*/  VIADD R2, R2, 0x1 ;  /* 0x0000000102027836 */ /* 0x000fca0000000000 */
[----:B------:R-:W-:-:S05]  /*02b0*/  LOP3.LUT R2, R2, 0x3, RZ, 0xc0, !PT ;  /* 0x0000000302027812 */ /* 0x000fca00078ec0ff */
[----:B------:R-:W-:-:S07]  /*02c0*/  IMAD.MOV R2, RZ, RZ, -R2 ;  /* 0x000000ffff027224 */ /* 0x000fce00078e0a02 */
.L_x_32:
[----:B------:R-:W-:-:S04]  /*02d0*/  IADD3 R6, P1, PT, R3, UR8, RZ ;  /* 0x0000000803067c10 */ /* 0x000fc8000ff3e0ff */
[----:B------:R-:W-:-:S05]  /*02e0*/  LEA.HI.X.SX32 R7, R3, UR9, 0x1, P1 ;  /* 0x0000000903077c11 */ /* 0x000fca00088f0eff */
[----:B-1----:R-:W0:Y:S01]  /*02f0*/  LDG.E.U8 R5, desc[UR4][R6.64] ;  /* 0x0000000406057981 */ /* 0x002e22000c1e1100 */
[----:B------:R-:W-:Y:S01]  /*0300*/  VIADD R2, R2, 0x1 ;  /* 0x0000000102027836 */ /* 0x000fe20000000000 */
[----:B------:R-:W-:-:S04]  /*0310*/  MOV R11, 0x1 ;  /* 0x00000001000b7802 */ /* 0x000fc80000000f00 */
[----:B------:R-:W-:Y:S01]  /*0320*/  ISETP.NE.AND P1, PT, R2, RZ, PT ;  /* 0x000000ff0200720c */ /* 0x000fe20003f25270 */
[----:B------:R-:W-:Y:S02]  /*0330*/  IMAD.IADD R3, R0, 0x1, R3 ;  /* 0x0000000100037824 */ /* 0x000fe400078e0203 */
[----:B0-----:R-:W-:-:S05]  /*0340*/  IMAD.WIDE.U32 R4, R5, 0x4, R8 ;  /* 0x0000000405047825 */ /* 0x001fca00078e0008 */
[----:B------:R1:W-:Y:S05]  /*0350*/  REDG.E.ADD.STRONG.GPU desc[UR4][R4.64], R11 ;  /* 0x0000000b0400798e */ /* 0x0003ea000c12e104 */
[----:B------:R-:W-:Y:S05]  /*0360*/  @P1 BRA `(.L_x_32) ;  /* 0xfffffffc00d81947 */ /* 0x000fea000383ffff */
.L_x_31:
[----:B------:R-:W-:Y:S05]  /*0370*/  BSYNC.RECONVERGENT B0 ;  /* 0x0000000000007941 */ /* 0x000fea0003800200 */
.L_x_30:
[----:B------:R-:W-:Y:S05]  /*0380*/  @!P0 EXIT ;  /* 0x000000000000894d */ /* 0x000fea0003800000 */
[----:B-1----:R-:W0:Y:S01]  /*0390*/  LDC.64 R4, c[0x0][0x380] ;  /* 0x0000e000ff047b82 */ /* 0x002e220000000a00 */
[----:B------:R-:W-:Y:S01]  /*03a0*/  SHF.R.S32.HI R19, RZ, 0x1f, R0 ;  /* 0x0000001fff137819 */ /* 0x000fe20000011400 */
[----:B------:R-:W1:Y:S06]  /*03b0*/  LDCU.64 UR8, c[0x0][0x388] ;  /* 0x00007100ff0877ac */ /* 0x000e6c0008000a00 */
.L_x_33:
[----:B-12---:R-:W-:-:S04]  /*03c0*/  IADD3 R10, P0, PT, R3, UR8, RZ ;  /* 0x00000008030a7c10 */ /* 0x006fc8000ff1e0ff */
[----:B------:R-:W-:-:S05]  /*03d0*/  LEA.HI.X.SX32 R11, R3, UR9, 0x1, P0 ;  /* 0x00000009030b7c11 */ /* 0x000fca00080f0eff */
[----:B------:R-:W0:Y:S01]  /*03e0*/  LDG.E.U8 R7, desc[UR4][R10.64] ;  /* 0x000000040a077981 */ /* 0x000e22000c1e1100 */
[----:B------:R-:W-:Y:S01]  /*03f0*/  IADD3 R12, P0, PT, R0, R10, RZ ;  /* 0x0000000a000c7210 */ /* 0x000fe20007f1e0ff */
[----:B------:R-:W-:-:S04]  /*0400*/  HFMA2 R21, -RZ, RZ, 0, 5.9604644775390625e-08 ;  /* 0x00000001ff157431 */ /* 0x000fc800000001ff */
[----:B------:R-:W-:Y:S02]  /*0410*/  IMAD.X R13, R19, 0x1, R11, P0 ;  /* 0x00000001130d7824 */ /* 0x000fe400000e060b */
[----:B0-----:R-:W-:-:S05]  /*0420*/  IMAD.WIDE.U32 R6, R7, 0x4, R4 ;  /* 0x0000000407067825 */ /* 0x001fca00078e0004 */
[----:B------:R0:W-:Y:S04]  /*0430*/  REDG.E.ADD.STRONG.GPU desc[UR4][R6.64], R21 ;  /* 0x000000150600798e */ /* 0x0001e8000c12e104 */
[----:B------:R-:W2:Y:S01]  /*0440*/  LDG.E.U8 R9, desc[UR4][R12.64] ;  /* 0x000000040c097981 */ /* 0x000ea2000c1e1100 */
[----:B------:R-:W-:-:S05]  /*0450*/  IADD3 R14, P0, PT, R0, R12, RZ ;  /* 0x0000000c000e7210 */ /* 0x000fca0007f1e0ff */
[----:B------:R-:W-:Y:S02]  /*0460*/  IMAD.X R15, R19, 0x1, R13, P0 ;  /* 0x00000001130f7824 */ /* 0x000fe400000e060d */
[----:B--2---:R-:W-:-:S05]  /*0470*/  IMAD.WIDE.U32 R8, R9, 0x4, R4 ;  /* 0x0000000409087825 */ /* 0x004fca00078e0004 */
[----:B------:R2:W-:Y:S04]  /*0480*/  REDG.E.ADD.STRONG.GPU desc[UR4][R8.64], R21 ;  /* 0x000000150800798e */ /* 0x0005e8000c12e104 */
[----:B------:R-:W3:Y:S01]  /*0490*/  LDG.E.U8 R11, desc[UR4][R14.64] ;  /* 0x000000040e0b7981 */ /* 0x000ee2000c1e1100 */
[----:B------:R-:W-:-:S04]  /*04a0*/  IADD3 R16, P0, PT, R0, R14, RZ ;  /* 0x0000000e00107210 */ /* 0x000fc80007f1e0ff */
[----:B------:R-:W-:Y:S01]  /*04b0*/  IADD3.X R17, PT, PT, R19, R15, RZ, P0, !PT ;  /* 0x0000000f13117210 */ /* 0x000fe200007fe4ff */
[----:B------:R-:W-:Y:S02]  /*04c0*/  IMAD R3, R0, 0x4, R3 ;  /* 0x0000000400037824 */ /* 0x000fe400078e0203 */
[----:B---3--:R-:W-:-:S05]  /*04d0*/  IMAD.WIDE.U32 R10, R11, 0x4, R4 ;  /* 0x000000040b0a7825 */ /* 0x008fca00078e0004 */
[----:B------:R2:W-:Y:S04]  /*04e0*/  REDG.E.ADD.STRONG.GPU desc[UR4][R10.64], R21 ;  /* 0x000000150a00798e */ /* 0x0005e8000c12e104 */
[----:B0-----:R-:W3:Y:S01]  /*04f0*/  LDG.E.U8 R7, desc[UR4][R16.64] ;  /* 0x0000000410077981 */ /* 0x001ee2000c1e1100 */
[----:B------:R-:W-:Y:S01]  /*0500*/  ISETP.GE.AND P0, PT, R3, UR6, PT ;  /* 0x0000000603007c0c */ /* 0x000fe2000bf06270 */
[----:B---3--:R-:W-:-:S05]  /*0510*/  IMAD.WIDE.U32 R6, R7, 0x4, R4 ;  /* 0x0000000407067825 */ /* 0x008fca00078e0004 */
[----:B------:R2:W-:Y:S07]  /*0520*/  REDG.E.ADD.STRONG.GPU desc[UR4][R6.64], R21 ;  /* 0x000000150600798e */ /* 0x0005ee000c12e104 */
[----:B------:R-:W-:Y:S05]  /*0530*/  @!P0 BRA `(.L_x_33) ;  /* 0xfffffffc00a08947 */ /* 0x000fea000383ffff */
[----:B------:R-:W-:Y:S05]  /*0540*/  EXIT ;  /* 0x000000000000794d */ /* 0x000fea0003800000 */
.L_x_34:
        /* <DEDUP_REMOVED lines=11> */
.L_x_42:


//--------------------- .text._Z19histogrammPrimitivePjPhii --------------------------
	.section	.text._Z19histogrammPrimitivePjPhii,"ax",@progbits
	.align	128
        .global         _Z19histogrammPrimitivePjPhii
        .type           _Z19histogrammPrimitivePjPhii,@function
        .size           _Z19histogrammPrimitivePjPhii,(.L_x_43 - _Z19histogrammPrimitivePjPhii)
        .other          _Z19histogrammPrimitivePjPhii,@"STO_CUDA_ENTRY STV_DEFAULT"
_Z19histogrammPrimitivePjPhii:
.text._Z19histogrammPrimitivePjPhii:
[----:B------:R-:W-:Y:S01]  /*0000*/  LDC R1, c[0x0][0x37c] ;  /* 0x0000df00ff017b82 */ /* 0x000fe20000000800 */
[----:B------:R-:W0:Y:S07]  /*0010*/  S2R R2, SR_TID.Y ;  /* 0x0000000000027919 */ /* 0x000e2e0000002200 */
[----:B------:R-:W1:Y:S01]  /*0020*/  LDC R0, c[0x0][0x360] ;  /* 0x0000d800ff007b82 */ /* 0x000e620000000800 */
[----:B------:R-:W2:Y:S01]  /*0030*/  LDCU.64 UR6, c[0x0][0x390] ;  /* 0x00007200ff0677ac */ /* 0x000ea20008000a00 */
[----:B------:R-:W1:Y:S06]  /*0040*/  S2R R5, SR_TID.X ;  /* 0x0000000000057919 */ /* 0x000e6c0000002100 */
[----:B------:R-:W0:Y:S08]  /*0050*/  S2UR UR5, SR_CTAID.Y ;  /* 0x00000000000579c3 */ /* 0x000e300000002600 */
[----:B------:R-:W0:Y:S08]  /*0060*/  LDC R3, c[0x0][0x364] ;  /* 0x0000d900ff037b82 */ /* 0x000e300000000800 */
[----:B------:R-:W1:Y:S01]  /*0070*/  S2UR UR4, SR_CTAID.X ;  /* 0x00000000000479c3 */ /* 0x000e620000002500 */
[----:B0-----:R-:W-:-:S05]  /*0080*/  IMAD R3, R3, UR5, R2 ;  /* 0x0000000503037c24 */ /* 0x001fca000f8e0202 */
[----:B--2---:R-:W-:Y:S01]  /*0090*/  ISETP.GE.AND P0, PT, R3, UR6, PT ;  /* 0x0000000603007c0c */ /* 0x004fe2000bf06270 */
[----:B-1----:R-:W-:-:S05]  /*00a0*/  IMAD R0, R0, UR4, R5 ;  /* 0x0000000400007c24 */ /* 0x002fca000f8e0205 */
[----:B------:R-:W-:Y:S01]  /*00b0*/  ISETP.GE.OR P0, PT, R0, UR7, P0 ;  /* 0x0000000700007c0c */ /* 0x000fe20008706670 */
[----:B------:R-:W-:-:S12]  /*00c0*/  IMAD R0, R3, UR7, R0 ;  /* 0x0000000703007c24 */ /* 0x000fd8000f8e0200 */
[----:B------:R-:W-:Y:S05]  /*00d0*/  @P0 EXIT ;  /* 0x000000000000094d */ /* 0x000fea0003800000 */
[----:B------:R-:W0:Y:S01]  /*00e0*/  LDCU.64 UR6, c[0x0][0x388] ;  /* 0x00007100ff0677ac */ /* 0x000e220008000a00 */
[----:B------:R-:W1:Y:S01]  /*00f0*/  LDC.64 R2, c[0x0][0x380] ;  /* 0x0000e000ff027b82 */ /* 0x000e620000000a00 */
[----:B------:R-:W2:Y:S01]  /*0100*/  LDCU.64 UR4, c[0x0][0x358] ;  /* 0x00006b00ff0477ac */ /* 0x000ea20008000a00 */
[----:B0-----:R-:W-:-:S04]  /*0110*/  IADD3 R4, P0, PT, R0, UR6, RZ ;  /* 0x0000000600047c10 */ /* 0x001fc8000ff1e0ff */
[----:B------:R-:W-:-:S06]  /*0120*/  LEA.HI.X.SX32 R5, R0, UR7, 0x1, P0 ;  /* 0x0000000700057c11 */ /* 0x000fcc00080f0eff */
[----:B--2---:R-:W1:Y:S01]  /*0130*/  LDG.E.U8 R5, desc[UR4][R4.64] ;  /* 0x0000000404057981 */ /* 0x004e62000c1e1100 */
[----:B------:R-:W-:Y:S02]  /*0140*/  HFMA2 R7, -RZ, RZ, 0, 5.9604644775390625e-08 ;  /* 0x00000001ff077431 */ /* 0x000fe400000001ff */
[----:B-1----:R-:W-:-:S05]  /*0150*/  IMAD.WIDE.U32 R2, R5, 0x4, R2 ;  /* 0x0000000405027825 */ /* 0x002fca00078e0002 */
[----:B------:R-:W-:Y:S01]  /*0160*/  REDG.E.ADD.STRONG.GPU desc[UR4][R2.64], R7 ;  /* 0x000000070200798e */ /* 0x000fe2000c12e104 */
[----:B------:R-:W-:Y:S05]  /*0170*/  EXIT ;  /* 0x000000000000794d */ /* 0x000fea0003800000 */
.L_x_35:
        /* <DEDUP_REMOVED lines=16> */
.L_x_43:


//--------------------- .text._Z12colorConvertPhS_ii --------------------------
	.section	.text._Z12colorConvertPhS_ii,"ax",@progbits
	.align	128
        .global         _Z12colorConvertPhS_ii
        .type           _Z12colorConvertPhS_ii,@function
        .size           _Z12colorConvertPhS_ii,(.L_x_44 - _Z12colorConvertPhS_ii)
        .other          _Z12colorConvertPhS_ii,@"STO_CUDA_ENTRY STV_DEFAULT"
_Z12colorConvertPhS_ii:
.text._Z12colorConvertPhS_ii:
        /* <DEDUP_REMOVED lines=11> */
[----:B------:R-:W-:-:S13]  /*00b0*/  ISETP.GE.OR P0, PT, R0, UR7, P0 ;  /* 0x0000000700007c0c */ /* 0x000fda0008706670 */
[----:B------:R-:W-:Y:S05]  /*00c0*/  @P0 EXIT ;  /* 0x000000000000094d */ /* 0x000fea0003800000 */
[----:B------:R-:W0:Y:S01]  /*00d0*/  LDCU.128 UR12, c[0x0][0x380] ;  /* 0x00007000ff0c77ac */ /* 0x000e220008000c00 */
[----:B------:R-:W-:Y:S01]  /*00e0*/  IMAD R0, R3, UR7, R0 ;  /* 0x0000000703007c24 */ /* 0x000fe2000f8e0200 */
[----:B------:R-:W1:Y:S03]  /*00f0*/  LDCU.64 UR4, c[0x0][0x358] ;  /* 0x00006b00ff0477ac */ /* 0x000e660008000a00 */
[----:B------:R-:W-:-:S05]  /*0100*/  IMAD R3, R0, 0x3, RZ ;  /* 0x0000000300037824 */ /* 0x000fca00078e02ff */
[----:B0-----:R-:W-:-:S04]  /*0110*/  IADD3 R2, P0, PT, R3, UR14, RZ ;  /* 0x0000000e03027c10 */ /* 0x001fc8000ff1e0ff */
[----:B------:R-:W-:-:S05]  /*0120*/  LEA.HI.X.SX32 R3, R3, UR15, 0x1, P0 ;  /* 0x0000000f03037c11 */ /* 0x000fca00080f0eff */
[----:B-1----:R-:W2:Y:S04]  /*0130*/  LDG.E.U8 R11, desc[UR4][R2.64+0x1] ;  /* 0x00000104020b7981 */ /* 0x002ea8000c1e1100 */
[----:B------:R-:W3:Y:S04]  /*0140*/  LDG.E.U8 R10, desc[UR4][R2.64] ;  /* 0x00000004020a7981 */ /* 0x000ee8000c1e1100 */
[----:B------:R0:W4:Y:S01]  /*0150*/  LDG.E.U8 R8, desc[UR4][R2.64+0x2] ;  /* 0x0000020402087981 */ /* 0x000122000c1e1100 */
[----:B------:R-:W-:Y:S01]  /*0160*/  UMOV UR8, 0xeb851eb8 ;  /* 0xeb851eb800087882 */ /* 0x000fe20000000000 */
[----:B------:R-:W-:Y:S01]  /*0170*/  UMOV UR9, 0x3fe6b851 ;  /* 0x3fe6b85100097882 */ /* 0x000fe20000000000 */
[----:B0-----:R-:W-:-:S04]  /*0180*/  IADD3 R2, P0, PT, R0, UR12, RZ ;  /* 0x0000000c00027c10 */ /* 0x001fc8000ff1e0ff */
[----:B------:R-:W-:Y:S01]  /*0190*/  LEA.HI.X.SX32 R3, R0, UR13, 0x1, P0 ;  /* 0x0000000d00037c11 */ /* 0x000fe200080f0eff */
[----:B--2---:R-:W0:Y:S08]  /*01a0*/  I2F.F64.U16 R6, R11 ;  /* 0x0000000b00067312 */ /* 0x004e300000101800 */
[----:B---3--:R-:W1:Y:S01]  /*01b0*/  I2F.F64.U16 R4, R10 ;  /* 0x0000000a00047312 */ /* 0x008e620000101800 */
[----:B0-----:R-:W-:-:S07]  /*01c0*/  DMUL R6, R6, UR8 ;  /* 0x0000000806067c28 */ /* 0x001fce0008000000 */
[----:B----4-:R-:W0:Y:S01]  /*01d0*/  I2F.F64.U16 R8, R8 ;  /* 0x0000000800087312 */ /* 0x010e220000101800 */
[----:B------:R-:W-:Y:S01]  /*01e0*/  UMOV UR8, 0x1eb851ec ;  /* 0x1eb851ec00087882 */ /* 0x000fe20000000000 */
[----:B------:R-:W-:Y:S02]  /*01f0*/  UMOV UR9, 0x3fb1eb85 ;  /* 0x3fb1eb8500097882 */ /* 0x000fe40000000000 */
[----:B-1----:R-:W-:Y:S01]  /*0200*/  DFMA R4, R4, UR8, R6 ;  /* 0x0000000804047c2b */ /* 0x002fe20008000006 */
[----:B------:R-:W-:Y:S01]  /*0210*/  UMOV UR8, 0xae147ae1 ;  /* 0xae147ae100087882 */ /* 0x000fe20000000000 */
[----:B------:R-:W-:-:S06]  /*0220*/  UMOV UR9, 0x3fcae147 ;  /* 0x3fcae14700097882 */ /* 0x000fcc0000000000 */
[----:B0-----:R-:W-:-:S10]  /*0230*/  DFMA R4, R8, UR8, R4 ;  /* 0x0000000808047c2b */ /* 0x001fd40008000004 */
[----:B------:R-:W0:Y:S02]  /*0240*/  F2I.U32.F64.TRUNC R5, R4 ;  /* 0x0000000400057311 */ /* 0x000e24000030d000 */
[----:B0-----:R-:W-:Y:S01]  /*0250*/  STG.E.U8 desc[UR4][R2.64], R5 ;  /* 0x0000000502007986 */ /* 0x001fe2000c101104 */
[----:B------:R-:W-:Y:S05]  /*0260*/  EXIT ;  /* 0x000000000000794d */ /* 0x000fea0003800000 */
.L_x_36:
        /* <DEDUP_REMOVED lines=9> */
.L_x_44:


//--------------------- .nv.shared.reserved.0     --------------------------
	.section	.nv.shared.reserved.0,"aw",@nobits
	.weak		__nv_reservedSMEM_offset_0_alias
	.size		__nv_reservedSMEM_offset_0_alias, 0, 64
	.other		__nv_reservedSMEM_offset_0_alias,@"STO_CUDA_RESERVED_SHARED STV_DEFAULT"
__nv_reservedSMEM_offset_0_alias:
	.zero		0
	.zero		64


//--------------------- .nv.shared._Z5sobelPhS_ii --------------------------
	.section	.nv.shared._Z5sobelPhS_ii,"aw",@nobits
	.sectionflags	@""
.nv.shared._Z5sobelPhS_ii:
	.zero		1280


//--------------------- .nv.shared._Z22histogrammStrideSharedPjPhi --------------------------
	.section	.nv.shared._Z22histogrammStrideSharedPjPhi,"aw",@nobits
	.sectionflags	@""
	.align	4
.nv.shared._Z22histogrammStrideSharedPjPhi:
	.zero		2048


//--------------------- .nv.constant0._Z12sobelTexturePhyii --------------------------
	.section	.nv.constant0._Z12sobelTexturePhyii,"a",@progbits
	.sectionflags	@""
	.align	4
.nv.constant0._Z12sobelTexturePhyii:
	.zero		920


//--------------------- .nv.constant0._Z5sobelPhS_ii --------------------------
	.section	.nv.constant0._Z5sobelPhS_ii,"a",@progbits
	.sectionflags	@""
	.align	4
.nv.constant0._Z5sobelPhS_ii:
	.zero		920


//--------------------- .nv.constant0._Z22histogrammStrideSharedPjPhi --------------------------
	.section	.nv.constant0._Z22histogrammStrideSharedPjPhi,"a",@progbits
	.sectionflags	@""
	.align	4
.nv.constant0._Z22histogrammStrideSharedPjPhi:
	.zero		916


//--------------------- .nv.constant0._Z16histogrammStridePjPhi --------------------------
	.section	.nv.constant0._Z16histogrammStridePjPhi,"a",@progbits
	.sectionflags	@""
	.align	4
.nv.constant0._Z16histogrammStridePjPhi:
	.zero		916


//--------------------- .nv.constant0._Z19histogrammPrimitivePjPhii --------------------------
	.section	.nv.constant0._Z19histogrammPrimitivePjPhii,"a",@progbits
	.sectionflags	@""
	.align	4
.nv.constant0._Z19histogrammPrimitivePjPhii:
	.zero		920


//--------------------- .nv.constant0._Z12colorConvertPhS_ii --------------------------
	.section	.nv.constant0._Z12colorConvertPhS_ii,"a",@progbits
	.sectionflags	@""
	.align	4
.nv.constant0._Z12colorConvertPhS_ii:
	.zero		920


//--------------------- SYMBOLS --------------------------

	.type		.nv.reservedSmem.offset0,@object
	.size		.nv.reservedSmem.offset0,0x4
	.type		.nv.reservedSmem.cap,@object
	.size		.nv.reservedSmem.cap,0x4
